// auto-generated by cutlass_sweep.gemm — config: {"arch": "sm_100", "cluster_m": 1, "cluster_n": 1, "dtype": "fp32", "dtype_b": "fp32", "layout": "nt", "stages": 5, "tile_k": 64, "tile_m": 64, "tile_n": 64}
#include "cutlass/cutlass.h"
#include "cutlass/gemm/collective/collective_builder.hpp"
#include "cutlass/gemm/device/gemm_universal_adapter.h"
#include "cutlass/gemm/kernel/gemm_universal.hpp"
#include "cutlass/epilogue/collective/collective_builder.hpp"

using ElemA = float;
using ElemB = float;
using ElemCD = float;
using Acc  = float;
using TileShape    = cute::Shape<cute::_64, cute::_64, cute::_64>;
using ClusterShape = cute::Shape<cute::_1, cute::_1, cute::_1>;

using CollectiveEpilogue = typename cutlass::epilogue::collective::CollectiveBuilder<
    cutlass::arch::Sm100, cutlass::arch::OpClassTensorOp,
    TileShape, ClusterShape,
    cutlass::epilogue::collective::EpilogueTileAuto,
    Acc, Acc,
    ElemCD, cutlass::layout::RowMajor, 128 / cutlass::sizeof_bits<ElemCD>::value,
    ElemCD, cutlass::layout::RowMajor, 128 / cutlass::sizeof_bits<ElemCD>::value,
    cutlass::epilogue::collective::EpilogueScheduleAuto
  >::CollectiveOp;

using CollectiveMainloop = typename cutlass::gemm::collective::CollectiveBuilder<
    cutlass::arch::Sm100, cutlass::arch::OpClassTensorOp,
    ElemA, cutlass::layout::RowMajor, 128 / cutlass::sizeof_bits<ElemA>::value,
    ElemB, cutlass::layout::ColumnMajor, 128 / cutlass::sizeof_bits<ElemB>::value,
    Acc,
    TileShape, ClusterShape,
    cutlass::gemm::collective::StageCount<5>,
    cutlass::gemm::collective::KernelScheduleAuto
  >::CollectiveOp;

using GemmKernel = cutlass::gemm::kernel::GemmUniversal<
    cute::Shape<int,int,int,int>,
    CollectiveMainloop,
    CollectiveEpilogue
>;
using Gemm = cutlass::gemm::device::GemmUniversalAdapter<GemmKernel>;

// Force the device kernel symbol into the cubin without needing a host main.
auto* _anchor = &cutlass::device_kernel<GemmKernel>;


// ===== COMPILED SASS (sm_100a) =====

	.target	sm_100a

	.elftype	@"ET_EXEC"


//--------------------- .note.nv.tkinfo           --------------------------
	.section	.note.nv.tkinfo,"",@"SHT_NOTE"
	.sectionflags	@"SHF_NOTE_NV_TKINFO"
	.tkinfo
        /*0018*/ 	.word	0x00000002
        /*0030*/ 	.string	""
        /*0030*/ 	.string	"ptxas"
        /*0030*/ 	.string	"Cuda compilation tools, release 13.0, V13.0.88"
        /*0030*/ 	.string	"Build cuda_13.0.r13.0/compiler.36424714_0"
        /*0030*/ 	.string	"-arch sm_100a -m 64 "



//--------------------- .note.nv.cuinfo           --------------------------
	.section	.note.nv.cuinfo,"",@"SHT_NOTE"
	.sectionflags	@"SHF_NOTE_NV_CUINFO"
        /*0018*/ 	.short	0x0002
        /*001a*/ 	.short	0x0064
        /*001c*/ 	.short	0x0082
	.zero		2


//--------------------- .nv.info                  --------------------------
	.section	.nv.info,"",@"SHT_CUDA_INFO"
	.align	4


	//----- nvinfo : EIATTR_REGCOUNT
	.align		4
        /*0000*/ 	.byte	0x04, 0x2f
        /*0002*/ 	.short	(.L_19 - .L_18)
	.align		4
.L_18:
        /*0004*/ 	.word	index@(_ZN7cutlass13device_kernelINS_4gemm6kernel13GemmUniversalIN4cute5tupleIJiiiiEEENS1_10collective13CollectiveMmaINS1_35MainloopSm100TmaUmmaWarpSpecializedILi5ELi2ELi4ENS5_IJNS4_1CILi1EEESB_SB_EEEEENS5_IJNSA_ILi64EEESE_SE_EEEfNS5_IJlSB_lEEEfSG_NS4_8TiledMMAINS4_8MMA_AtomIJNS4_17SM100_MMA_TF32_SSINS_10tfloat32_tESK_fLi64ELi64ELNS4_4UMMA5MajorE0ELSM_0ELNSL_7ScaleInE0ELSN_0EEEEEENS4_6LayoutISC_NS5_IJNSA_ILi0EEESR_SR_EEEEENS5_IJNS4_10UnderscoreESU_SU_EEEEENS4_13SM90_TMA_LOADENS4_14ComposedLayoutINS4_7SwizzleILi3ELi4ELi3EEENS4_18smem_ptr_flag_bitsILi32EEENSQ_INS5_IJNSA_ILi8EEENSA_ILi32EEEEEENS5_IJS14_SB_EEEEEEEvNS4_8identityESX_S18_vS19_EENS_8epilogue10collective18CollectiveEpilogueINS1B_23Sm100TmaWarpSpecializedILi3ELi2ELi16ELb1ELb0EEEJSF_NS5_IJNSQ_ISE_SB_EENSQ_IS14_SB_EEEEEfSG_fSG_NS1B_6fusion15FusionCallbacksIS1F_NS1J_17LinearCombinationIffffLNS_15FloatRoundStyleE2EEESF_S1I_JEEENS4_5SM1004TMEM4LOAD26SM100_TMEM_LOAD_16dp128b8xESX_S18_NS4_17SM75_U32x4_LDSM_NENS4_14SM90_TMA_STOREES18_NS4_17SM90_U32x4_STSM_NENS4_39AutoVectorizingCopyWithAssumedAlignmentILi128EEEEEEvvEEEEvNT_6ParamsE)
        /*0008*/ 	.word	0x00000059


	//----- nvinfo : EIATTR_FRAME_SIZE
	.align		4
.L_19:
        /*000c*/ 	.byte	0x04, 0x11
        /*000e*/ 	.short	(.L_21 - .L_20)
	.align		4
.L_20:
        /*0010*/ 	.word	index@($__internal_2_$__cuda_sm10x_tcgen05_guardrail_trap_unallocated_columns_being_dealloced)
        /*0014*/ 	.word	0x00000000


	//----- nvinfo : EIATTR_FRAME_SIZE
	.align		4
.L_21:
        /*0018*/ 	.byte	0x04, 0x11
        /*001a*/ 	.short	(.L_23 - .L_22)
	.align		4
.L_22:
        /*001c*/ 	.word	index@($__internal_1_$__cuda_sm10x_tcgen05_guardrail_trap_phase_invalid_during_alloc)
        /*0020*/ 	.word	0x00000000


	//----- nvinfo : EIATTR_FRAME_SIZE
	.align		4
.L_23:
        /*0024*/ 	.byte	0x04, 0x11
        /*0026*/ 	.short	(.L_25 - .L_24)
	.align		4
.L_24:
        /*0028*/ 	.word	index@($__internal_0_$__cuda_sm10x_tcgen05_guardrail_trap_col_being_dealloced_not_returned_by_alloc)
        /*002c*/ 	.word	0x00000000


	//----- nvinfo : EIATTR_FRAME_SIZE
	.align		4
.L_25:
        /*0030*/ 	.byte	0x04, 0x11
        /*0032*/ 	.short	(.L_27 - .L_26)
	.align		4
.L_26:
        /*0034*/ 	.word	index@(_ZN7cutlass13device_kernelINS_4gemm6kernel13GemmUniversalIN4cute5tupleIJiiiiEEENS1_10collective13CollectiveMmaINS1_35MainloopSm100TmaUmmaWarpSpecializedILi5ELi2ELi4ENS5_IJNS4_1CILi1EEESB_SB_EEEEENS5_IJNSA_ILi64EEESE_SE_EEEfNS5_IJlSB_lEEEfSG_NS4_8TiledMMAINS4_8MMA_AtomIJNS4_17SM100_MMA_TF32_SSINS_10tfloat32_tESK_fLi64ELi64ELNS4_4UMMA5MajorE0ELSM_0ELNSL_7ScaleInE0ELSN_0EEEEEENS4_6LayoutISC_NS5_IJNSA_ILi0EEESR_SR_EEEEENS5_IJNS4_10UnderscoreESU_SU_EEEEENS4_13SM90_TMA_LOADENS4_14ComposedLayoutINS4_7SwizzleILi3ELi4ELi3EEENS4_18smem_ptr_flag_bitsILi32EEENSQ_INS5_IJNSA_ILi8EEENSA_ILi32EEEEEENS5_IJS14_SB_EEEEEEEvNS4_8identityESX_S18_vS19_EENS_8epilogue10collective18CollectiveEpilogueINS1B_23Sm100TmaWarpSpecializedILi3ELi2ELi16ELb1ELb0EEEJSF_NS5_IJNSQ_ISE_SB_EENSQ_IS14_SB_EEEEEfSG_fSG_NS1B_6fusion15FusionCallbacksIS1F_NS1J_17LinearCombinationIffffLNS_15FloatRoundStyleE2EEESF_S1I_JEEENS4_5SM1004TMEM4LOAD26SM100_TMEM_LOAD_16dp128b8xESX_S18_NS4_17SM75_U32x4_LDSM_NENS4_14SM90_TMA_STOREES18_NS4_17SM90_U32x4_STSM_NENS4_39AutoVectorizingCopyWithAssumedAlignmentILi128EEEEEEvvEEEEvNT_6ParamsE)
        /*0038*/ 	.word	0x00000000


	//----- nvinfo : EIATTR_MIN_STACK_SIZE
	.align		4
.L_27:
        /*003c*/ 	.byte	0x04, 0x12
        /*003e*/ 	.short	(.L_29 - .L_28)
	.align		4
.L_28:
        /*0040*/ 	.word	index@(_ZN7cutlass13device_kernelINS_4gemm6kernel13GemmUniversalIN4cute5tupleIJiiiiEEENS1_10collective13CollectiveMmaINS1_35MainloopSm100TmaUmmaWarpSpecializedILi5ELi2ELi4ENS5_IJNS4_1CILi1EEESB_SB_EEEEENS5_IJNSA_ILi64EEESE_SE_EEEfNS5_IJlSB_lEEEfSG_NS4_8TiledMMAINS4_8MMA_AtomIJNS4_17SM100_MMA_TF32_SSINS_10tfloat32_tESK_fLi64ELi64ELNS4_4UMMA5MajorE0ELSM_0ELNSL_7ScaleInE0ELSN_0EEEEEENS4_6LayoutISC_NS5_IJNSA_ILi0EEESR_SR_EEEEENS5_IJNS4_10UnderscoreESU_SU_EEEEENS4_13SM90_TMA_LOADENS4_14ComposedLayoutINS4_7SwizzleILi3ELi4ELi3EEENS4_18smem_ptr_flag_bitsILi32EEENSQ_INS5_IJNSA_ILi8EEENSA_ILi32EEEEEENS5_IJS14_SB_EEEEEEEvNS4_8identityESX_S18_vS19_EENS_8epilogue10collective18CollectiveEpilogueINS1B_23Sm100TmaWarpSpecializedILi3ELi2ELi16ELb1ELb0EEEJSF_NS5_IJNSQ_ISE_SB_EENSQ_IS14_SB_EEEEEfSG_fSG_NS1B_6fusion15FusionCallbacksIS1F_NS1J_17LinearCombinationIffffLNS_15FloatRoundStyleE2EEESF_S1I_JEEENS4_5SM1004TMEM4LOAD26SM100_TMEM_LOAD_16dp128b8xESX_S18_NS4_17SM75_U32x4_LDSM_NENS4_14SM90_TMA_STOREES18_NS4_17SM90_U32x4_STSM_NENS4_39AutoVectorizingCopyWithAssumedAlignmentILi128EEEEEEvvEEEEvNT_6ParamsE)
        /*0044*/ 	.word	0x00000000
.L_29:


//--------------------- .nv.compat                --------------------------
	.section	.nv.compat,"",@"SHT_CUDA_COMPAT_INFO"
	.align	4
        /*0000*/ 	.byte	0x02, 0x09, 0x01, 0x00, 0x02, 0x02, 0x02, 0x00, 0x02, 0x05, 0x05, 0x00, 0x03, 0x07, 0x01, 0x01
        /*0010*/ 	.byte	0x02, 0x03, 0x01, 0x00, 0x02, 0x06, 0x01, 0x00, 0x04, 0x0b, 0x08, 0x00, 0x09, 0x00, 0x00, 0x00
        /*0020*/ 	.byte	0x00, 0x00, 0x00, 0x00


//--------------------- .nv.info._ZN7cutlass13device_kernelINS_4gemm6kernel13GemmUniversalIN4cute5tupleIJiiiiEEENS1_10collective13CollectiveMmaINS1_35MainloopSm100TmaUmmaWarpSpecializedILi5ELi2ELi4ENS5_IJNS4_1CILi1EEESB_SB_EEEEENS5_IJNSA_ILi64EEESE_SE_EEEfNS5_IJlSB_lEEEfSG_NS4_8TiledMMAINS4_8MMA_AtomIJNS4_17SM100_MMA_TF32_SSINS_10tfloat32_tESK_fLi64ELi64ELNS4_4UMMA5MajorE0ELSM_0ELNSL_7ScaleInE0ELSN_0EEEEEENS4_6LayoutISC_NS5_IJNSA_ILi0EEESR_SR_EEEEENS5_IJNS4_10UnderscoreESU_SU_EEEEENS4_13SM90_TMA_LOADENS4_14ComposedLayoutINS4_7SwizzleILi3ELi4ELi3EEENS4_18smem_ptr_flag_bitsILi32EEENSQ_INS5_IJNSA_ILi8EEENSA_ILi32EEEEEENS5_IJS14_SB_EEEEEEEvNS4_8identityESX_S18_vS19_EENS_8epilogue10collective18CollectiveEpilogueINS1B_23Sm100TmaWarpSpecializedILi3ELi2ELi16ELb1ELb0EEEJSF_NS5_IJNSQ_ISE_SB_EENSQ_IS14_SB_EEEEEfSG_fSG_NS1B_6fusion15FusionCallbacksIS1F_NS1J_17LinearCombinationIffffLNS_15FloatRoundStyleE2EEESF_S1I_JEEENS4_5SM1004TMEM4LOAD26SM100_TMEM_LOAD_16dp128b8xESX_S18_NS4_17SM75_U32x4_LDSM_NENS4_14SM90_TMA_STOREES18_NS4_17SM90_U32x4_STSM_NENS4_39AutoVectorizingCopyWithAssumedAlignmentILi128EEEEEEvvEEEEvNT_6ParamsE --------------------------
	.section	.nv.info._ZN7cutlass13device_kernelINS_4gemm6kernel13GemmUniversalIN4cute5tupleIJiiiiEEENS1_10collective13CollectiveMmaINS1_35MainloopSm100TmaUmmaWarpSpecializedILi5ELi2ELi4ENS5_IJNS4_1CILi1EEESB_SB_EEEEENS5_IJNSA_ILi64EEESE_SE_EEEfNS5_IJlSB_lEEEfSG_NS4_8TiledMMAINS4_8MMA_AtomIJNS4_17SM100_MMA_TF32_SSINS_10tfloat32_tESK_fLi64ELi64ELNS4_4UMMA5MajorE0ELSM_0ELNSL_7ScaleInE0ELSN_0EEEEEENS4_6LayoutISC_NS5_IJNSA_ILi0EEESR_SR_EEEEENS5_IJNS4_10UnderscoreESU_SU_EEEEENS4_13SM90_TMA_LOADENS4_14ComposedLayoutINS4_7SwizzleILi3ELi4ELi3EEENS4_18smem_ptr_flag_bitsILi32EEENSQ_INS5_IJNSA_ILi8EEENSA_ILi32EEEEEENS5_IJS14_SB_EEEEEEEvNS4_8identityESX_S18_vS19_EENS_8epilogue10collective18CollectiveEpilogueINS1B_23Sm100TmaWarpSpecializedILi3ELi2ELi16ELb1ELb0EEEJSF_NS5_IJNSQ_ISE_SB_EENSQ_IS14_SB_EEEEEfSG_fSG_NS1B_6fusion15FusionCallbacksIS1F_NS1J_17LinearCombinationIffffLNS_15FloatRoundStyleE2EEESF_S1I_JEEENS4_5SM1004TMEM4LOAD26SM100_TMEM_LOAD_16dp128b8xESX_S18_NS4_17SM75_U32x4_LDSM_NENS4_14SM90_TMA_STOREES18_NS4_17SM90_U32x4_STSM_NENS4_39AutoVectorizingCopyWithAssumedAlignmentILi128EEEEEEvvEEEEvNT_6ParamsE,"",@"SHT_CUDA_INFO"
	.sectionflags	@""
	.align	4


	//----- nvinfo : EIATTR_CUDA_API_VERSION
	.align		4
        /*0000*/ 	.byte	0x04, 0x37
        /*0002*/ 	.short	(.L_31 - .L_30)
.L_30:
        /*0004*/ 	.word	0x00000082


	//----- nvinfo : EIATTR_KPARAM_INFO
	.align		4
.L_31:
        /*0008*/ 	.byte	0x04, 0x17
        /*000a*/ 	.short	(.L_33 - .L_32)
.L_32:
        /*000c*/ 	.word	0x00000000
        /*0010*/ 	.short	0x0000
        /*0012*/ 	.short	0x0000
        /*0014*/ 	.byte	0x00, 0xf0, 0x01, 0x20


	//----- nvinfo : EIATTR_AT_ENTRY_FRAGMENTS
	.align		4
.L_33:
        /*0018*/ 	.byte	0x04, 0x4f
        /*001a*/ 	.short	(.L_35 - .L_34)


	//   ....[0]....
.L_34:
        /*001c*/ 	.word	0x00000006


	//----- nvinfo : EIATTR_RESERVED_SMEM_USED
	.align		4
.L_35:
        /*0020*/ 	.byte	0x01, 0x41
	.zero		2


	//----- nvinfo : EIATTR_SPARSE_MMA_MASK
	.align		4
        /*0024*/ 	.byte	0x03, 0x50
        /*0026*/ 	.short	0x0000


	//----- nvinfo : EIATTR_TCGEN05_1CTA_USED
	.align		4
        /*0028*/ 	.byte	0x01, 0x51
	.zero		2


	//----- nvinfo : EIATTR_MAXREG_COUNT
	.align		4
        /*002c*/ 	.byte	0x03, 0x1b
        /*002e*/ 	.short	0x00ff


	//----- nvinfo : EIATTR_NUM_BARRIERS
	.align		4
        /*0030*/ 	.byte	0x02, 0x4c
        /*0032*/ 	.byte	0x07
	.zero		1


	//----- nvinfo : EIATTR_EXTERNS
	.align		4
        /*0034*/ 	.byte	0x04, 0x0f
        /*0036*/ 	.short	(.L_37 - .L_36)


	//   ....[0]....
	.align		4
.L_36:
        /*0038*/ 	.word	index@(__assertfail)


	//----- nvinfo : EIATTR_MERCURY_ISA_VERSION
	.align		4
.L_37:
        /*003c*/ 	.byte	0x03, 0x5f
        /*003e*/ 	.short	0x0101


	//----- nvinfo : EIATTR_INT_WARP_WIDE_INSTR_OFFSETS
	.align		4
        /*0040*/ 	.byte	0x04, 0x31
        /*0042*/ 	.short	(.L_39 - .L_38)


	//   ....[0]....
.L_38:
        /*0044*/ 	.word	0x00001f20


	//   ....[1]....
        /*0048*/ 	.word	0x00003c10


	//   ....[2]....
        /*004c*/ 	.word	0x00003c40


	//   ....[3]....
        /*0050*/ 	.word	0x00003c90


	//   ....[4]....
        /*0054*/ 	.word	0x00004570


	//   ....[5]....
        /*0058*/ 	.word	0x00004590


	//   ....[6]....
        /*005c*/ 	.word	0x00004860


	//   ....[7]....
        /*0060*/ 	.word	0x00004990


	//----- nvinfo : EIATTR_COOP_GROUP_MASK_REGIDS
	.align		4
.L_39:
        /*0064*/ 	.byte	0x04, 0x29
        /*0066*/ 	.short	(.L_41 - .L_40)


	//   ....[0]....
.L_40:
        /*0068*/ 	.word	0xffffffff


	//   ....[1]....
        /*006c*/ 	.word	0xffffffff


	//   ....[2]....
        /*0070*/ 	.word	0xffffffff


	//   ....[3]....
        /*0074*/ 	.word	0xffffffff


	//   ....[4]....
        /*0078*/ 	.word	0xffffffff


	//   ....[5]....
        /*007c*/ 	.word	0xffffffff


	//   ....[6]....
        /*0080*/ 	.word	0xffffffff


	//   ....[7]....
        /*0084*/ 	.word	0xffffffff


	//   ....[8]....
        /*0088*/ 	.word	0xffffffff


	//   ....[9]....
        /*008c*/ 	.word	0xffffffff


	//   ....[10]....
        /*0090*/ 	.word	0xffffffff


	//   ....[11]....
        /*0094*/ 	.word	0xffffffff


	//   ....[12]....
        /*0098*/ 	.word	0xffffffff


	//----- nvinfo : EIATTR_COOP_GROUP_INSTR_OFFSETS
	.align		4
.L_41:
        /*009c*/ 	.byte	0x04, 0x28
        /*009e*/ 	.short	(.L_43 - .L_42)


	//   ....[0]....
.L_42:
        /*00a0*/ 	.word	0x00000090


	//   ....[1]....
        /*00a4*/ 	.word	0x000004d0


	//   ....[2]....
        /*00a8*/ 	.word	0x00000660


	//   ....[3]....
        /*00ac*/ 	.word	0x000007e0


	//   ....[4]....
        /*00b0*/ 	.word	0x000008e0


	//   ....[5]....
        /*00b4*/ 	.word	0x00000a50


	//   ....[6]....
        /*00b8*/ 	.word	0x00000bf0


	//   ....[7]....
        /*00bc*/ 	.word	0x00001e00


	//   ....[8]....
        /*00c0*/ 	.word	0x00002c70


	//   ....[9]....
        /*00c4*/ 	.word	0x00002e80


	//   ....[10]....
        /*00c8*/ 	.word	0x00002eb0


	//   ....[11]....
        /*00cc*/ 	.word	0x00003b00


	//   ....[12]....
        /*00d0*/ 	.word	0x00003d30


	//----- nvinfo : EIATTR_VRC_CTA_INIT_COUNT
	.align		4
.L_43:
        /*00d4*/ 	.byte	0x02, 0x4a
        /*00d6*/ 	.byte	0x80
	.zero		1


	//----- nvinfo : EIATTR_SYSCALL_OFFSETS
	.align		4
        /*00d8*/ 	.byte	0x04, 0x46
        /*00da*/ 	.short	(.L_45 - .L_44)


	//   ....[0]....
.L_44:
        /*00dc*/ 	.word	0x00005580


	//   ....[1]....
        /*00e0*/ 	.word	0x00005670


	//   ....[2]....
        /*00e4*/ 	.word	0x00005f30


	//   ....[3]....
        /*00e8*/ 	.word	0x00006780


	//----- nvinfo : EIATTR_MBARRIER_INSTR_OFFSETS
	.align		4
.L_45:
        /*00ec*/ 	.byte	0x04, 0x39
        /*00ee*/ 	.short	(.L_47 - .L_46)


	//   ....[0]....
.L_46:
        /*00f0*/ 	.word	0x000005b0
        /*00f4*/ 	.word	0x000000ff
        /*00f8*/ 	.word	0x00000000
        /*00fc*/ 	.short	0x0100
        /*00fe*/ 	.byte	0x05
	.zero		1


	//   ....[1]....
        /*0100*/ 	.word	0x000005c0
        /*0104*/ 	.word	0x000000ff
        /*0108*/ 	.word	0x00000028
        /*010c*/ 	.short	0x0100
        /*010e*/ 	.byte	0x05
	.zero		1


	//   ....[2]....
        /*0110*/ 	.word	0x000005d0
        /*0114*/ 	.word	0x000000ff
        /*0118*/ 	.word	0x00000008
        /*011c*/ 	.short	0x0100
        /*011e*/ 	.byte	0x05
	.zero		1


	//   ....[3]....
        /*0120*/ 	.word	0x000005e0
        /*0124*/ 	.word	0x000000ff
        /*0128*/ 	.word	0x00000030
        /*012c*/ 	.short	0x0100
        /*012e*/ 	.byte	0x05
	.zero		1


	//   ....[4]....
        /*0130*/ 	.word	0x000005f0
        /*0134*/ 	.word	0x000000ff
        /*0138*/ 	.word	0x00000010
        /*013c*/ 	.short	0x0100
        /*013e*/ 	.byte	0x05
	.zero		1


	//   ....[5]....
        /*0140*/ 	.word	0x00000600
        /*0144*/ 	.word	0x000000ff
        /*0148*/ 	.word	0x00000038
        /*014c*/ 	.short	0x0100
        /*014e*/ 	.byte	0x05
	.zero		1


	//   ....[6]....
        /*0150*/ 	.word	0x00000610
        /*0154*/ 	.word	0x000000ff
        /*0158*/ 	.word	0x00000018
        /*015c*/ 	.short	0x0100
        /*015e*/ 	.byte	0x05
	.zero		1


	//   ....[7]....
        /*0160*/ 	.word	0x00000620
        /*0164*/ 	.word	0x000000ff
        /*0168*/ 	.word	0x00000040
        /*016c*/ 	.short	0x0100
        /*016e*/ 	.byte	0x05
	.zero		1


	//   ....[8]....
        /*0170*/ 	.word	0x00000630
        /*0174*/ 	.word	0x000000ff
        /*0178*/ 	.word	0x00000020
        /*017c*/ 	.short	0x0100
        /*017e*/ 	.byte	0x05
	.zero		1


	//   ....[9]....
        /*0180*/ 	.word	0x00000640
        /*0184*/ 	.word	0x000000ff
        /*0188*/ 	.word	0x00000048
        /*018c*/ 	.short	0x0100
        /*018e*/ 	.byte	0x05
	.zero		1


	//   ....[10]....
        /*0190*/ 	.word	0x00000770
        /*0194*/ 	.word	0x000000ff
        /*0198*/ 	.word	0x00000050
        /*019c*/ 	.short	0x0100
        /*019e*/ 	.byte	0x07
	.zero		1


	//   ....[11]....
        /*01a0*/ 	.word	0x00000780
        /*01a4*/ 	.word	0x000000ff
        /*01a8*/ 	.word	0x00000068
        /*01ac*/ 	.short	0x0100
        /*01ae*/ 	.byte	0x07
	.zero		1


	//   ....[12]....
        /*01b0*/ 	.word	0x00000790
        /*01b4*/ 	.word	0x000000ff
        /*01b8*/ 	.word	0x00000058
        /*01bc*/ 	.short	0x0100
        /*01be*/ 	.byte	0x07
	.zero		1


	//   ....[13]....
        /*01c0*/ 	.word	0x000007a0
        /*01c4*/ 	.word	0x000000ff
        /*01c8*/ 	.word	0x00000070
        /*01cc*/ 	.short	0x0100
        /*01ce*/ 	.byte	0x07
	.zero		1


	//   ....[14]....
        /*01d0*/ 	.word	0x000007b0
        /*01d4*/ 	.word	0x000000ff
        /*01d8*/ 	.word	0x00000060
        /*01dc*/ 	.short	0x0100
        /*01de*/ 	.byte	0x07
	.zero		1


	//   ....[15]....
        /*01e0*/ 	.word	0x000007c0
        /*01e4*/ 	.word	0x000000ff
        /*01e8*/ 	.word	0x00000078
        /*01ec*/ 	.short	0x0100
        /*01ee*/ 	.byte	0x07
	.zero		1


	//   ....[16]....
        /*01f0*/ 	.word	0x000008b0
        /*01f4*/ 	.word	0x000000ff
        /*01f8*/ 	.word	0x00000080
        /*01fc*/ 	.short	0x0100
        /*01fe*/ 	.byte	0x05
	.zero		1


	//   ....[17]....
        /*0200*/ 	.word	0x000008c0
        /*0204*/ 	.word	0x000000ff
        /*0208*/ 	.word	0x00000088
        /*020c*/ 	.short	0x0100
        /*020e*/ 	.byte	0x05
	.zero		1


	//   ....[18]....
        /*0210*/ 	.word	0x00000a00
        /*0214*/ 	.word	0x000000ff
        /*0218*/ 	.word	0x00000090
        /*021c*/ 	.short	0x0100
        /*021e*/ 	.byte	0x05
	.zero		1


	//   ....[19]....
        /*0220*/ 	.word	0x00000a10
        /*0224*/ 	.word	0x000000ff
        /*0228*/ 	.word	0x000000a0
        /*022c*/ 	.short	0x0100
        /*022e*/ 	.byte	0x05
	.zero		1


	//   ....[20]....
        /*0230*/ 	.word	0x00000a20
        /*0234*/ 	.word	0x000000ff
        /*0238*/ 	.word	0x00000098
        /*023c*/ 	.short	0x0100
        /*023e*/ 	.byte	0x05
	.zero		1


	//   ....[21]....
        /*0240*/ 	.word	0x00000a30
        /*0244*/ 	.word	0x000000ff
        /*0248*/ 	.word	0x000000a8
        /*024c*/ 	.short	0x0100
        /*024e*/ 	.byte	0x05
	.zero		1


	//   ....[22]....
        /*0250*/ 	.word	0x00000b60
        /*0254*/ 	.word	0x000000ff
        /*0258*/ 	.word	0x000000b0
        /*025c*/ 	.short	0x0100
        /*025e*/ 	.byte	0x07
	.zero		1


	//   ....[23]....
        /*0260*/ 	.word	0x00000b70
        /*0264*/ 	.word	0x000000ff
        /*0268*/ 	.word	0x000000d0
        /*026c*/ 	.short	0x0100
        /*026e*/ 	.byte	0x07
	.zero		1


	//   ....[24]....
        /*0270*/ 	.word	0x00000b80
        /*0274*/ 	.word	0x000000ff
        /*0278*/ 	.word	0x000000b8
        /*027c*/ 	.short	0x0100
        /*027e*/ 	.byte	0x07
	.zero		1


	//   ....[25]....
        /*0280*/ 	.word	0x00000b90
        /*0284*/ 	.word	0x000000ff
        /*0288*/ 	.word	0x000000d8
        /*028c*/ 	.short	0x0100
        /*028e*/ 	.byte	0x07
	.zero		1


	//   ....[26]....
        /*0290*/ 	.word	0x00000ba0
        /*0294*/ 	.word	0x000000ff
        /*0298*/ 	.word	0x000000c0
        /*029c*/ 	.short	0x0100
        /*029e*/ 	.byte	0x07
	.zero		1


	//   ....[27]....
        /*02a0*/ 	.word	0x00000bb0
        /*02a4*/ 	.word	0x000000ff
        /*02a8*/ 	.word	0x000000e0
        /*02ac*/ 	.short	0x0100
        /*02ae*/ 	.byte	0x07
	.zero		1


	//   ....[28]....
        /*02b0*/ 	.word	0x00000bc0
        /*02b4*/ 	.word	0x000000ff
        /*02b8*/ 	.word	0x000000c8
        /*02bc*/ 	.short	0x0100
        /*02be*/ 	.byte	0x07
	.zero		1


	//   ....[29]....
        /*02c0*/ 	.word	0x00000bd0
        /*02c4*/ 	.word	0x000000ff
        /*02c8*/ 	.word	0x000000e8
        /*02cc*/ 	.short	0x0100
        /*02ce*/ 	.byte	0x07
	.zero		1


	//   ....[30]....
        /*02d0*/ 	.word	0x00000cc0
        /*02d4*/ 	.word	0x000000ff
        /*02d8*/ 	.word	0x000000f0
        /*02dc*/ 	.short	0x0100
        /*02de*/ 	.byte	0x05
	.zero		1


	//   ....[31]....
        /*02e0*/ 	.word	0x00000cd0
        /*02e4*/ 	.word	0x000000ff
        /*02e8*/ 	.word	0x00000100
        /*02ec*/ 	.short	0x0100
        /*02ee*/ 	.byte	0x05
	.zero		1


	//   ....[32]....
        /*02f0*/ 	.word	0x00000ce0
        /*02f4*/ 	.word	0x000000ff
        /*02f8*/ 	.word	0x000000f8
        /*02fc*/ 	.short	0x0100
        /*02fe*/ 	.byte	0x05
	.zero		1


	//   ....[33]....
        /*0300*/ 	.word	0x00000cf0
        /*0304*/ 	.word	0x000000ff
        /*0308*/ 	.word	0x00000108
        /*030c*/ 	.short	0x0100
        /*030e*/ 	.byte	0x05
	.zero		1


	//   ....[34]....
        /*0310*/ 	.word	0x000015c0
        /*0314*/ 	.word	0x00000002
        /*0318*/ 	.word	0x00000100
        /*031c*/ 	.short	0x010a
        /*031e*/ 	.byte	0xff
	.zero		1


	//   ....[35]....
        /*0320*/ 	.word	0x000015f0
        /*0324*/ 	.word	0x00000002
        /*0328*/ 	.word	0x000000f0
        /*032c*/ 	.short	0x0101
        /*032e*/ 	.byte	0xff
	.zero		1


	//   ....[36]....
        /*0330*/ 	.word	0x000016c0
        /*0334*/ 	.word	0x000000ff
        /*0338*/ 	.word	0x00000028
        /*033c*/ 	.short	0x010a
        /*033e*/ 	.byte	0x08
	.zero		1


	//   ....[37]....
        /*0340*/ 	.word	0x00001760
        /*0344*/ 	.word	0x000000ff
        /*0348*/ 	.word	0x00000028
        /*034c*/ 	.short	0x010a
        /*034e*/ 	.byte	0x21
	.zero		1


	//   ....[38]....
        /*0350*/ 	.word	0x000018b0
        /*0354*/ 	.word	0x000000ff
        /*0358*/ 	.word	0x00000028
        /*035c*/ 	.short	0x010a
        /*035e*/ 	.byte	0x08
	.zero		1


	//   ....[39]....
        /*0360*/ 	.word	0x00001a70
        /*0364*/ 	.word	0x000000ff
        /*0368*/ 	.word	0x00000088
        /*036c*/ 	.short	0x0101
        /*036e*/ 	.byte	0x04
	.zero		1


	//   ....[40]....
        /*0370*/ 	.word	0x00001a90
        /*0374*/ 	.word	0x000000ff
        /*0378*/ 	.word	0x00000028
        /*037c*/ 	.short	0x010a
        /*037e*/ 	.byte	0x08
	.zero		1


	//   ....[41]....
        /*0380*/ 	.word	0x00001b10
        /*0384*/ 	.word	0x000000ff
        /*0388*/ 	.word	0x00000028
        /*038c*/ 	.short	0x010a
        /*038e*/ 	.byte	0x21
	.zero		1


	//   ....[42]....
        /*0390*/ 	.word	0x00001c60
        /*0394*/ 	.word	0x000000ff
        /*0398*/ 	.word	0x00000028
        /*039c*/ 	.short	0x010a
        /*039e*/ 	.byte	0x08
	.zero		1


	//   ....[43]....
        /*03a0*/ 	.word	0x00001e30
        /*03a4*/ 	.word	0x00000002
        /*03a8*/ 	.word	0x00000090
        /*03ac*/ 	.short	0x010a
        /*03ae*/ 	.byte	0xff
	.zero		1


	//   ....[44]....
        /*03b0*/ 	.word	0x00001ef0
        /*03b4*/ 	.word	0x00000002
        /*03b8*/ 	.word	0x00000000
        /*03bc*/ 	.short	0x0101
        /*03be*/ 	.byte	0xff
	.zero		1


	//   ....[45]....
        /*03c0*/ 	.word	0x00002450
        /*03c4*/ 	.word	0x000000ff
        /*03c8*/ 	.word	0x00000000
        /*03cc*/ 	.short	0x010a
        /*03ce*/ 	.byte	0x05
	.zero		1


	//   ....[46]....
        /*03d0*/ 	.word	0x000024e0
        /*03d4*/ 	.word	0x000000ff
        /*03d8*/ 	.word	0x00000000
        /*03dc*/ 	.short	0x010a
        /*03de*/ 	.byte	0x05
	.zero		1


	//   ....[47]....
        /*03e0*/ 	.word	0x00002570
        /*03e4*/ 	.word	0x000000ff
        /*03e8*/ 	.word	0x00000000
        /*03ec*/ 	.short	0x010a
        /*03ee*/ 	.byte	0x05
	.zero		1


	//   ....[48]....
        /*03f0*/ 	.word	0x00002600
        /*03f4*/ 	.word	0x000000ff
        /*03f8*/ 	.word	0x00000000
        /*03fc*/ 	.short	0x010a
        /*03fe*/ 	.byte	0x05
	.zero		1


	//   ....[49]....
        /*0400*/ 	.word	0x000026a0
        /*0404*/ 	.word	0x00000000
        /*0408*/ 	.word	0x00000000
        /*040c*/ 	.short	0x010a
        /*040e*/ 	.byte	0xff
	.zero		1


	//   ....[50]....
        /*0410*/ 	.word	0x000027c0
        /*0414*/ 	.word	0x00000000
        /*0418*/ 	.word	0x000000f0
        /*041c*/ 	.short	0x010a
        /*041e*/ 	.byte	0xff
	.zero		1


	//   ....[51]....
        /*0420*/ 	.word	0x00002830
        /*0424*/ 	.word	0x00000000
        /*0428*/ 	.word	0x00000000
        /*042c*/ 	.short	0x0101
        /*042e*/ 	.byte	0xff
	.zero		1


	//   ....[52]....
        /*0430*/ 	.word	0x00002850
        /*0434*/ 	.word	0x000000ff
        /*0438*/ 	.word	0x000000a0
        /*043c*/ 	.short	0x010a
        /*043e*/ 	.byte	0x05
	.zero		1


	//   ....[53]....
        /*0440*/ 	.word	0x00002970
        /*0444*/ 	.word	0x00000000
        /*0448*/ 	.word	0x00000090
        /*044c*/ 	.short	0x010a
        /*044e*/ 	.byte	0xff
	.zero		1


	//   ....[54]....
        /*0450*/ 	.word	0x00002a70
        /*0454*/ 	.word	0x00000000
        /*0458*/ 	.word	0x00000000
        /*045c*/ 	.short	0x0101
        /*045e*/ 	.byte	0xff
	.zero		1


	//   ....[55]....
        /*0460*/ 	.word	0x00002b00
        /*0464*/ 	.word	0x000000ff
        /*0468*/ 	.word	0x000000a0
        /*046c*/ 	.short	0x0106
        /*046e*/ 	.byte	0x05
	.zero		1


	//   ....[56]....
        /*0470*/ 	.word	0x00002b20
        /*0474*/ 	.word	0x000000ff
        /*0478*/ 	.word	0x000000a0
        /*047c*/ 	.short	0x010a
        /*047e*/ 	.byte	0x05
	.zero		1


	//   ....[57]....
        /*0480*/ 	.word	0x00002bb0
        /*0484*/ 	.word	0x000000ff
        /*0488*/ 	.word	0x000000a0
        /*048c*/ 	.short	0x0106
        /*048e*/ 	.byte	0x04
	.zero		1


	//   ....[58]....
        /*0490*/ 	.word	0x00002bf0
        /*0494*/ 	.word	0x00000000
        /*0498*/ 	.word	0x000000a0
        /*049c*/ 	.short	0x010a
        /*049e*/ 	.byte	0xff
	.zero		1


	//   ....[59]....
        /*04a0*/ 	.word	0x000031b0
        /*04a4*/ 	.word	0x00000000
        /*04a8*/ 	.word	0x00000090
        /*04ac*/ 	.short	0x010a
        /*04ae*/ 	.byte	0xff
	.zero		1


	//   ....[60]....
        /*04b0*/ 	.word	0x000032c0
        /*04b4*/ 	.word	0x00000003
        /*04b8*/ 	.word	0x00000000
        /*04bc*/ 	.short	0x0101
        /*04be*/ 	.byte	0xff
	.zero		1


	//   ....[61]....
        /*04c0*/ 	.word	0x000032d0
        /*04c4*/ 	.word	0x000000ff
        /*04c8*/ 	.word	0x00000000
        /*04cc*/ 	.short	0x010a
        /*04ce*/ 	.byte	0x07
	.zero		1


	//   ....[62]....
        /*04d0*/ 	.word	0x00003350
        /*04d4*/ 	.word	0x000000ff
        /*04d8*/ 	.word	0x000000d0
        /*04dc*/ 	.short	0x010a
        /*04de*/ 	.byte	0x06
	.zero		1


	//   ....[63]....
        /*04e0*/ 	.word	0x00003420
        /*04e4*/ 	.word	0x000000ff
        /*04e8*/ 	.word	0x00000000
        /*04ec*/ 	.short	0x010a
        /*04ee*/ 	.byte	0x0b
	.zero		1


	//   ....[64]....
        /*04f0*/ 	.word	0x00003550
        /*04f4*/ 	.word	0x000000ff
        /*04f8*/ 	.word	0x00000000
        /*04fc*/ 	.short	0x010a
        /*04fe*/ 	.byte	0x22
	.zero		1


	//   ....[65]....
        /*0500*/ 	.word	0x00003930
        /*0504*/ 	.word	0x000000ff
        /*0508*/ 	.word	0x00000000
        /*050c*/ 	.short	0x010a
        /*050e*/ 	.byte	0x06
	.zero		1


	//   ....[66]....
        /*0510*/ 	.word	0x000039c0
        /*0514*/ 	.word	0x000000ff
        /*0518*/ 	.word	0x00000000
        /*051c*/ 	.short	0x010a
        /*051e*/ 	.byte	0x06
	.zero		1


	//   ....[67]....
        /*0520*/ 	.word	0x00003a50
        /*0524*/ 	.word	0x000000ff
        /*0528*/ 	.word	0x00000000
        /*052c*/ 	.short	0x010a
        /*052e*/ 	.byte	0x06
	.zero		1


	//   ....[68]....
        /*0530*/ 	.word	0x00003ae0
        /*0534*/ 	.word	0x000000ff
        /*0538*/ 	.word	0x00000000
        /*053c*/ 	.short	0x010a
        /*053e*/ 	.byte	0x07
	.zero		1


	//   ....[69]....
        /*0540*/ 	.word	0x00003f10
        /*0544*/ 	.word	0x00000000
        /*0548*/ 	.word	0x00000090
        /*054c*/ 	.short	0x010a
        /*054e*/ 	.byte	0xff
	.zero		1


	//   ....[70]....
        /*0550*/ 	.word	0x00003fd0
        /*0554*/ 	.word	0x00000000
        /*0558*/ 	.word	0x00000000
        /*055c*/ 	.short	0x0101
        /*055e*/ 	.byte	0xff
	.zero		1


	//   ....[71]....
        /*0560*/ 	.word	0x000042f0
        /*0564*/ 	.word	0x000000ff
        /*0568*/ 	.word	0x00000088
        /*056c*/ 	.short	0x010a
        /*056e*/ 	.byte	0x07
	.zero		1


	//   ....[72]....
        /*0570*/ 	.word	0x00004510
        /*0574*/ 	.word	0x000000ff
        /*0578*/ 	.word	0x00000068
        /*057c*/ 	.short	0x010a
        /*057e*/ 	.byte	0x0f
	.zero		1


	//   ....[73]....
        /*0580*/ 	.word	0x00004710
        /*0584*/ 	.word	0x000000ff
        /*0588*/ 	.word	0x00000050
        /*058c*/ 	.short	0x010b
        /*058e*/ 	.byte	0x0f
	.zero		1


	//   ....[74]....
        /*0590*/ 	.word	0x00004760
        /*0594*/ 	.word	0x000000ff
        /*0598*/ 	.word	0x00000000
        /*059c*/ 	.short	0x0101
        /*059e*/ 	.byte	0x10
	.zero		1


	//   ....[75]....
        /*05a0*/ 	.word	0x000047a0
        /*05a4*/ 	.word	0x000000ff
        /*05a8*/ 	.word	0x00000068
        /*05ac*/ 	.short	0x010a
        /*05ae*/ 	.byte	0x0d
	.zero		1


	//   ....[76]....
        /*05b0*/ 	.word	0x000049e0
        /*05b4*/ 	.word	0x000000ff
        /*05b8*/ 	.word	0x00000050
        /*05bc*/ 	.short	0x010b
        /*05be*/ 	.byte	0x0d
	.zero		1


	//   ....[77]....
        /*05c0*/ 	.word	0x00004a50
        /*05c4*/ 	.word	0x000000ff
        /*05c8*/ 	.word	0x00000000
        /*05cc*/ 	.short	0x0101
        /*05ce*/ 	.byte	0x0f
	.zero		1


	//   ....[78]....
        /*05d0*/ 	.word	0x00004aa0
        /*05d4*/ 	.word	0x000000ff
        /*05d8*/ 	.word	0x00000000
        /*05dc*/ 	.short	0x010a
        /*05de*/ 	.byte	0x04
	.zero		1


	//   ....[79]....
        /*05e0*/ 	.word	0x00004b30
        /*05e4*/ 	.word	0x000000ff
        /*05e8*/ 	.word	0x00000000
        /*05ec*/ 	.short	0x010a
        /*05ee*/ 	.byte	0x04
	.zero		1


	//   ....[80]....
        /*05f0*/ 	.word	0x00004bd0
        /*05f4*/ 	.word	0x00000000
        /*05f8*/ 	.word	0x00000000
        /*05fc*/ 	.short	0x010a
        /*05fe*/ 	.byte	0xff
	.zero		1


	//   ....[81]....
        /*0600*/ 	.word	0x00004f50
        /*0604*/ 	.word	0x00000000
        /*0608*/ 	.word	0x00000090
        /*060c*/ 	.short	0x010a
        /*060e*/ 	.byte	0xff
	.zero		1


	//   ....[82]....
        /*0610*/ 	.word	0x00005060
        /*0614*/ 	.word	0x00000000
        /*0618*/ 	.word	0x00000000
        /*061c*/ 	.short	0x0101
        /*061e*/ 	.byte	0xff
	.zero		1


	//   ....[83]....
        /*0620*/ 	.word	0x00005ab0
        /*0624*/ 	.word	0x00000002
        /*0628*/ 	.word	0x00000050
        /*062c*/ 	.short	0x010a
        /*062e*/ 	.byte	0xff
	.zero		1


	//   ....[84]....
        /*0630*/ 	.word	0x00005af0
        /*0634*/ 	.word	0x00000052
        /*0638*/ 	.word	0x000000b0
        /*063c*/ 	.short	0x010a
        /*063e*/ 	.byte	0xff
	.zero		1


	//   ....[85]....
        /*0640*/ 	.word	0x00005be0
        /*0644*/ 	.word	0x00000002
        /*0648*/ 	.word	0x00000050
        /*064c*/ 	.short	0x010a
        /*064e*/ 	.byte	0xff
	.zero		1


	//   ....[86]....
        /*0650*/ 	.word	0x00005e10
        /*0654*/ 	.word	0x00000052
        /*0658*/ 	.word	0x000000b0
        /*065c*/ 	.short	0x010a
        /*065e*/ 	.byte	0xff
	.zero		1


	//   ....[87]....
        /*0660*/ 	.word	0x000064a0
        /*0664*/ 	.word	0x00000000
        /*0668*/ 	.word	0x00000000
        /*066c*/ 	.short	0x0101
        /*066e*/ 	.byte	0xff
	.zero		1


	//   ....[88]....
        /*0670*/ 	.word	0x000064b0
        /*0674*/ 	.word	0x00000002
        /*0678*/ 	.word	0x00000050
        /*067c*/ 	.short	0x010a
        /*067e*/ 	.byte	0xff
	.zero		1


	//   ....[89]....
        /*0680*/ 	.word	0x00006580
        /*0684*/ 	.word	0x00000002
        /*0688*/ 	.word	0x00000050
        /*068c*/ 	.short	0x010a
        /*068e*/ 	.byte	0xff
	.zero		1


	//   ....[90]....
        /*0690*/ 	.word	0x00006820
        /*0694*/ 	.word	0x000000ff
        /*0698*/ 	.word	0x00000000
        /*069c*/ 	.short	0x0101
        /*069e*/ 	.byte	0x05
	.zero		1


	//   ....[91]....
        /*06a0*/ 	.word	0x00006d60
        /*06a4*/ 	.word	0x00000000
        /*06a8*/ 	.word	0x00000000
        /*06ac*/ 	.short	0x0101
        /*06ae*/ 	.byte	0xff
	.zero		1


	//   ....[92]....
        /*06b0*/ 	.word	0x00006fd0
        /*06b4*/ 	.word	0x000000ff
        /*06b8*/ 	.word	0x00000000
        /*06bc*/ 	.short	0x0101
        /*06be*/ 	.byte	0x04
	.zero		1


	//   ....[93]....
        /*06c0*/ 	.word	0x00006ff0
        /*06c4*/ 	.word	0x00000002
        /*06c8*/ 	.word	0x00000100
        /*06cc*/ 	.short	0x010a
        /*06ce*/ 	.byte	0xff
	.zero		1


	//   ....[94]....
        /*06d0*/ 	.word	0x00007050
        /*06d4*/ 	.word	0x00000002
        /*06d8*/ 	.word	0x00000028
        /*06dc*/ 	.short	0x010a
        /*06de*/ 	.byte	0xff
	.zero		1


	//   ....[95]....
        /*06e0*/ 	.word	0x000070b0
        /*06e4*/ 	.word	0x00000002
        /*06e8*/ 	.word	0x00000028
        /*06ec*/ 	.short	0x010a
        /*06ee*/ 	.byte	0xff
	.zero		1


	//   ....[96]....
        /*06f0*/ 	.word	0x00007100
        /*06f4*/ 	.word	0x00000002
        /*06f8*/ 	.word	0x00000090
        /*06fc*/ 	.short	0x010a
        /*06fe*/ 	.byte	0xff
	.zero		1


	//   ....[97]....
        /*0700*/ 	.word	0x00007160
        /*0704*/ 	.word	0x00000000
        /*0708*/ 	.word	0x00000000
        /*070c*/ 	.short	0x010a
        /*070e*/ 	.byte	0xff
	.zero		1


	//   ....[98]....
        /*0710*/ 	.word	0x000071c0
        /*0714*/ 	.word	0x00000000
        /*0718*/ 	.word	0x00000000
        /*071c*/ 	.short	0x010a
        /*071e*/ 	.byte	0xff
	.zero		1


	//   ....[99]....
        /*0720*/ 	.word	0x00007220
        /*0724*/ 	.word	0x00000000
        /*0728*/ 	.word	0x00000000
        /*072c*/ 	.short	0x010a
        /*072e*/ 	.byte	0xff
	.zero		1


	//   ....[100]....
        /*0730*/ 	.word	0x00007280
        /*0734*/ 	.word	0x00000000
        /*0738*/ 	.word	0x00000000
        /*073c*/ 	.short	0x010a
        /*073e*/ 	.byte	0xff
	.zero		1


	//   ....[101]....
        /*0740*/ 	.word	0x000072d0
        /*0744*/ 	.word	0x00000000
        /*0748*/ 	.word	0x000000f0
        /*074c*/ 	.short	0x010a
        /*074e*/ 	.byte	0xff
	.zero		1


	//   ....[102]....
        /*0750*/ 	.word	0x00007330
        /*0754*/ 	.word	0x00000000
        /*0758*/ 	.word	0x000000a0
        /*075c*/ 	.short	0x010a
        /*075e*/ 	.byte	0xff
	.zero		1


	//   ....[103]....
        /*0760*/ 	.word	0x00007380
        /*0764*/ 	.word	0x00000000
        /*0768*/ 	.word	0x00000090
        /*076c*/ 	.short	0x010a
        /*076e*/ 	.byte	0xff
	.zero		1


	//   ....[104]....
        /*0770*/ 	.word	0x000073e0
        /*0774*/ 	.word	0x00000000
        /*0778*/ 	.word	0x000000a0
        /*077c*/ 	.short	0x010a
        /*077e*/ 	.byte	0xff
	.zero		1


	//   ....[105]....
        /*0780*/ 	.word	0x00007430
        /*0784*/ 	.word	0x00000000
        /*0788*/ 	.word	0x00000090
        /*078c*/ 	.short	0x010a
        /*078e*/ 	.byte	0xff
	.zero		1


	//   ....[106]....
        /*0790*/ 	.word	0x00007490
        /*0794*/ 	.word	0x00000002
        /*0798*/ 	.word	0x000000d0
        /*079c*/ 	.short	0x010a
        /*079e*/ 	.byte	0xff
	.zero		1


	//   ....[107]....
        /*07a0*/ 	.word	0x000074f0
        /*07a4*/ 	.word	0x00000000
        /*07a8*/ 	.word	0x00000000
        /*07ac*/ 	.short	0x010a
        /*07ae*/ 	.byte	0xff
	.zero		1


	//   ....[108]....
        /*07b0*/ 	.word	0x00007550
        /*07b4*/ 	.word	0x00000000
        /*07b8*/ 	.word	0x00000000
        /*07bc*/ 	.short	0x010a
        /*07be*/ 	.byte	0xff
	.zero		1


	//   ....[109]....
        /*07c0*/ 	.word	0x000075b0
        /*07c4*/ 	.word	0x00000000
        /*07c8*/ 	.word	0x00000000
        /*07cc*/ 	.short	0x010a
        /*07ce*/ 	.byte	0xff
	.zero		1


	//   ....[110]....
        /*07d0*/ 	.word	0x00007610
        /*07d4*/ 	.word	0x00000000
        /*07d8*/ 	.word	0x00000000
        /*07dc*/ 	.short	0x010a
        /*07de*/ 	.byte	0xff
	.zero		1


	//   ....[111]....
        /*07e0*/ 	.word	0x00007670
        /*07e4*/ 	.word	0x00000000
        /*07e8*/ 	.word	0x00000000
        /*07ec*/ 	.short	0x010a
        /*07ee*/ 	.byte	0xff
	.zero		1


	//   ....[112]....
        /*07f0*/ 	.word	0x000076c0
        /*07f4*/ 	.word	0x00000000
        /*07f8*/ 	.word	0x00000090
        /*07fc*/ 	.short	0x010a
        /*07fe*/ 	.byte	0xff
	.zero		1


	//   ....[113]....
        /*0800*/ 	.word	0x00007720
        /*0804*/ 	.word	0x00000000
        /*0808*/ 	.word	0x00000088
        /*080c*/ 	.short	0x010a
        /*080e*/ 	.byte	0xff
	.zero		1


	//   ....[114]....
        /*0810*/ 	.word	0x00007780
        /*0814*/ 	.word	0x00000000
        /*0818*/ 	.word	0x00000068
        /*081c*/ 	.short	0x010a
        /*081e*/ 	.byte	0xff
	.zero		1


	//   ....[115]....
        /*0820*/ 	.word	0x000077e0
        /*0824*/ 	.word	0x00000000
        /*0828*/ 	.word	0x00000068
        /*082c*/ 	.short	0x010a
        /*082e*/ 	.byte	0xff
	.zero		1


	//   ....[116]....
        /*0830*/ 	.word	0x00007840
        /*0834*/ 	.word	0x00000000
        /*0838*/ 	.word	0x00000000
        /*083c*/ 	.short	0x010a
        /*083e*/ 	.byte	0xff
	.zero		1


	//   ....[117]....
        /*0840*/ 	.word	0x000078a0
        /*0844*/ 	.word	0x00000000
        /*0848*/ 	.word	0x00000000
        /*084c*/ 	.short	0x010a
        /*084e*/ 	.byte	0xff
	.zero		1


	//   ....[118]....
        /*0850*/ 	.word	0x000078f0
        /*0854*/ 	.word	0x00000000
        /*0858*/ 	.word	0x00000090
        /*085c*/ 	.short	0x010a
        /*085e*/ 	.byte	0xff
	.zero		1


	//   ....[119]....
        /*0860*/ 	.word	0x00007940
        /*0864*/ 	.word	0x00000002
        /*0868*/ 	.word	0x00000050
        /*086c*/ 	.short	0x010a
        /*086e*/ 	.byte	0xff
	.zero		1


	//   ....[120]....
        /*0870*/ 	.word	0x00007990
        /*0874*/ 	.word	0x00000052
        /*0878*/ 	.word	0x000000b0
        /*087c*/ 	.short	0x010a
        /*087e*/ 	.byte	0xff
	.zero		1


	//   ....[121]....
        /*0880*/ 	.word	0x000079e0
        /*0884*/ 	.word	0x00000002
        /*0888*/ 	.word	0x00000050
        /*088c*/ 	.short	0x010a
        /*088e*/ 	.byte	0xff
	.zero		1


	//----- nvinfo : EIATTR_NUM_MBARRIERS
	.align		4
.L_47:
        /*0890*/ 	.byte	0x03, 0x38
        /*0892*/ 	.short	0x0022


	//----- nvinfo : EIATTR_EXIT_INSTR_OFFSETS
	.align		4
        /*0894*/ 	.byte	0x04, 0x1c
        /*0896*/ 	.short	(.L_49 - .L_48)


	//   ....[0]....
.L_48:
        /*0898*/ 	.word	0x000026d0


	//   ....[1]....
        /*089c*/ 	.word	0x00002bc0


	//   ....[2]....
        /*08a0*/ 	.word	0x00002c20


	//   ....[3]....
        /*08a4*/ 	.word	0x00003d40


	//   ....[4]....
        /*08a8*/ 	.word	0x00004c00


	//   ....[5]....
        /*08ac*/ 	.word	0x00004c40


	//   ....[6]....
        /*08b0*/ 	.word	0x00006ec0


	//   ....[7]....
        /*08b4*/ 	.word	0x00006f40


	//   ....[8]....
        /*08b8*/ 	.word	0x00006f70


	//   ....[9]....
        /*08bc*/ 	.word	0x00006fe0


	//----- nvinfo : EIATTR_MAX_THREADS
	.align		4
.L_49:
        /*08c0*/ 	.byte	0x04, 0x05
        /*08c2*/ 	.short	(.L_51 - .L_50)
.L_50:
        /*08c4*/ 	.word	0x00000100
        /*08c8*/ 	.word	0x00000001
        /*08cc*/ 	.word	0x00000001


	//----- nvinfo : EIATTR_CRS_STACK_SIZE
	.align		4
.L_51:
        /*08d0*/ 	.byte	0x04, 0x1e
        /*08d2*/ 	.short	(.L_53 - .L_52)
.L_52:
        /*08d4*/ 	.word	0x00000000


	//----- nvinfo : EIATTR_CBANK_PARAM_SIZE
	.align		4
.L_53:
        /*08d8*/ 	.byte	0x03, 0x19
        /*08da*/ 	.short	0x0800


	//----- nvinfo : EIATTR_PARAM_CBANK
	.align		4
        /*08dc*/ 	.byte	0x04, 0x0a
        /*08de*/ 	.short	(.L_55 - .L_54)
	.align		4
.L_54:
        /*08e0*/ 	.word	index@(.nv.constant0._ZN7cutlass13device_kernelINS_4gemm6kernel13GemmUniversalIN4cute5tupleIJiiiiEEENS1_10collective13CollectiveMmaINS1_35MainloopSm100TmaUmmaWarpSpecializedILi5ELi2ELi4ENS5_IJNS4_1CILi1EEESB_SB_EEEEENS5_IJNSA_ILi64EEESE_SE_EEEfNS5_IJlSB_lEEEfSG_NS4_8TiledMMAINS4_8MMA_AtomIJNS4_17SM100_MMA_TF32_SSINS_10tfloat32_tESK_fLi64ELi64ELNS4_4UMMA5MajorE0ELSM_0ELNSL_7ScaleInE0ELSN_0EEEEEENS4_6LayoutISC_NS5_IJNSA_ILi0EEESR_SR_EEEEENS5_IJNS4_10UnderscoreESU_SU_EEEEENS4_13SM90_TMA_LOADENS4_14ComposedLayoutINS4_7SwizzleILi3ELi4ELi3EEENS4_18smem_ptr_flag_bitsILi32EEENSQ_INS5_IJNSA_ILi8EEENSA_ILi32EEEEEENS5_IJS14_SB_EEEEEEEvNS4_8identityESX_S18_vS19_EENS_8epilogue10collective18CollectiveEpilogueINS1B_23Sm100TmaWarpSpecializedILi3ELi2ELi16ELb1ELb0EEEJSF_NS5_IJNSQ_ISE_SB_EENSQ_IS14_SB_EEEEEfSG_fSG_NS1B_6fusion15FusionCallbacksIS1F_NS1J_17LinearCombinationIffffLNS_15FloatRoundStyleE2EEESF_S1I_JEEENS4_5SM1004TMEM4LOAD26SM100_TMEM_LOAD_16dp128b8xESX_S18_NS4_17SM75_U32x4_LDSM_NENS4_14SM90_TMA_STOREES18_NS4_17SM90_U32x4_STSM_NENS4_39AutoVectorizingCopyWithAssumedAlignmentILi128EEEEEEvvEEEEvNT_6ParamsE)
        /*08e4*/ 	.short	0x0380
        /*08e6*/ 	.short	0x0800


	//----- nvinfo : EIATTR_SW_WAR
	.align		4
.L_55:
        /*08e8*/ 	.byte	0x04, 0x36
        /*08ea*/ 	.short	(.L_57 - .L_56)
.L_56:
        /*08ec*/ 	.word	0x00000008
.L_57:


//--------------------- .nv.callgraph             --------------------------
	.section	.nv.callgraph,"",@"SHT_CUDA_CALLGRAPH"
	.align	4
	.sectionentsize	8
	.align		4
        /*0000*/ 	.word	0x00000000
	.align		4
        /*0004*/ 	.word	0xffffffff
	.align		4
        /*0008*/ 	.word	index@(_ZN7cutlass13device_kernelINS_4gemm6kernel13GemmUniversalIN4cute5tupleIJiiiiEEENS1_10collective13CollectiveMmaINS1_35MainloopSm100TmaUmmaWarpSpecializedILi5ELi2ELi4ENS5_IJNS4_1CILi1EEESB_SB_EEEEENS5_IJNSA_ILi64EEESE_SE_EEEfNS5_IJlSB_lEEEfSG_NS4_8TiledMMAINS4_8MMA_AtomIJNS4_17SM100_MMA_TF32_SSINS_10tfloat32_tESK_fLi64ELi64ELNS4_4UMMA5MajorE0ELSM_0ELNSL_7ScaleInE0ELSN_0EEEEEENS4_6LayoutISC_NS5_IJNSA_ILi0EEESR_SR_EEEEENS5_IJNS4_10UnderscoreESU_SU_EEEEENS4_13SM90_TMA_LOADENS4_14ComposedLayoutINS4_7SwizzleILi3ELi4ELi3EEENS4_18smem_ptr_flag_bitsILi32EEENSQ_INS5_IJNSA_ILi8EEENSA_ILi32EEEEEENS5_IJS14_SB_EEEEEEEvNS4_8identityESX_S18_vS19_EENS_8epilogue10collective18CollectiveEpilogueINS1B_23Sm100TmaWarpSpecializedILi3ELi2ELi16ELb1ELb0EEEJSF_NS5_IJNSQ_ISE_SB_EENSQ_IS14_SB_EEEEEfSG_fSG_NS1B_6fusion15FusionCallbacksIS1F_NS1J_17LinearCombinationIffffLNS_15FloatRoundStyleE2EEESF_S1I_JEEENS4_5SM1004TMEM4LOAD26SM100_TMEM_LOAD_16dp128b8xESX_S18_NS4_17SM75_U32x4_LDSM_NENS4_14SM90_TMA_STOREES18_NS4_17SM90_U32x4_STSM_NENS4_39AutoVectorizingCopyWithAssumedAlignmentILi128EEEEEEvvEEEEvNT_6ParamsE)
	.align		4
        /*000c*/ 	.word	index@(__assertfail)
	.align		4
        /*0010*/ 	.word	0x00000000
	.align		4
        /*0014*/ 	.word	0xfffffffe
	.align		4
        /*0018*/ 	.word	0x00000000
	.align		4
        /*001c*/ 	.word	0xfffffffd
	.align		4
        /*0020*/ 	.word	0x00000000
	.align		4
        /*0024*/ 	.word	0xfffffffc


//--------------------- .nv.constant4             --------------------------
	.section	.nv.constant4,"a",@progbits
	.align	8
	.align		8
.nv.constant4:
        /*0000*/ 	.dword	__assertfail
	.align		8
        /*0008*/ 	.dword	__unnamed_1
	.align		8
        /*0010*/ 	.dword	__unnamed_2
	.align		8
        /*0018*/ 	.dword	_ZN40_INTERNAL_82168977_4_k_cu_fcf84e96_267064cuda3std3__45__cpo5beginE
	.align		8
        /*0020*/ 	.dword	_ZN40_INTERNAL_82168977_4_k_cu_fcf84e96_267064cuda3std3__45__cpo3endE
	.align		8
        /*0028*/ 	.dword	_ZN40_INTERNAL_82168977_4_k_cu_fcf84e96_267064cuda3std3__45__cpo6cbeginE
	.align		8
        /*0030*/ 	.dword	_ZN40_INTERNAL_82168977_4_k_cu_fcf84e96_267064cuda3std3__45__cpo4cendE
	.align		8
        /*0038*/ 	.dword	_ZN40_INTERNAL_82168977_4_k_cu_fcf84e96_267064cuda3std3__442_GLOBAL__N__82168977_4_k_cu_fcf84e96_267066ignoreE
	.align		8
        /*0040*/ 	.dword	_ZN40_INTERNAL_82168977_4_k_cu_fcf84e96_267064cuda3std3__419piecewise_constructE
	.align		8
        /*0048*/ 	.dword	_ZN40_INTERNAL_82168977_4_k_cu_fcf84e96_267064cuda3std3__48in_placeE
	.align		8
        /*0050*/ 	.dword	_ZN40_INTERNAL_82168977_4_k_cu_fcf84e96_267064cuda3std6ranges3__45__cpo4swapE
	.align		8
        /*0058*/ 	.dword	_ZN40_INTERNAL_82168977_4_k_cu_fcf84e96_267064cuda3std6ranges3__45__cpo9iter_moveE
	.align		8
        /*0060*/ 	.dword	_ZN40_INTERNAL_82168977_4_k_cu_fcf84e96_267064cute7productE
	.align		8
        /*0068*/ 	.dword	_ZN40_INTERNAL_82168977_4_k_cu_fcf84e96_267064cute1_E
	.align		8
        /*0070*/ 	.dword	$str$25
	.align		8
        /*0078*/ 	.dword	$str$26
	.align		8
        /*0080*/ 	.dword	$str$27
	.align		8
        /*0088*/ 	.dword	$str$28


//--------------------- .text._ZN7cutlass13device_kernelINS_4gemm6kernel13GemmUniversalIN4cute5tupleIJiiiiEEENS1_10collective13CollectiveMmaINS1_35MainloopSm100TmaUmmaWarpSpecializedILi5ELi2ELi4ENS5_IJNS4_1CILi1EEESB_SB_EEEEENS5_IJNSA_ILi64EEESE_SE_EEEfNS5_IJlSB_lEEEfSG_NS4_8TiledMMAINS4_8MMA_AtomIJNS4_17SM100_MMA_TF32_SSINS_10tfloat32_tESK_fLi64ELi64ELNS4_4UMMA5MajorE0ELSM_0ELNSL_7ScaleInE0ELSN_0EEEEEENS4_6LayoutISC_NS5_IJNSA_ILi0EEESR_SR_EEEEENS5_IJNS4_10UnderscoreESU_SU_EEEEENS4_13SM90_TMA_LOADENS4_14ComposedLayoutINS4_7SwizzleILi3ELi4ELi3EEENS4_18smem_ptr_flag_bitsILi32EEENSQ_INS5_IJNSA_ILi8EEENSA_ILi32EEEEEENS5_IJS14_SB_EEEEEEEvNS4_8identityESX_S18_vS19_EENS_8epilogue10collective18CollectiveEpilogueINS1B_23Sm100TmaWarpSpecializedILi3ELi2ELi16ELb1ELb0EEEJSF_NS5_IJNSQ_ISE_SB_EENSQ_IS14_SB_EEEEEfSG_fSG_NS1B_6fusion15FusionCallbacksIS1F_NS1J_17LinearCombinationIffffLNS_15FloatRoundStyleE2EEESF_S1I_JEEENS4_5SM1004TMEM4LOAD26SM100_TMEM_LOAD_16dp128b8xESX_S18_NS4_17SM75_U32x4_LDSM_NENS4_14SM90_TMA_STOREES18_NS4_17SM90_U32x4_STSM_NENS4_39AutoVectorizingCopyWithAssumedAlignmentILi128EEEEEEvvEEEEvNT_6ParamsE --------------------------
	.section	.text._ZN7cutlass13device_kernelINS_4gemm6kernel13GemmUniversalIN4cute5tupleIJiiiiEEENS1_10collective13CollectiveMmaINS1_35MainloopSm100TmaUmmaWarpSpecializedILi5ELi2ELi4ENS5_IJNS4_1CILi1EEESB_SB_EEEEENS5_IJNSA_ILi64EEESE_SE_EEEfNS5_IJlSB_lEEEfSG_NS4_8TiledMMAINS4_8MMA_AtomIJNS4_17SM100_MMA_TF32_SSINS_10tfloat32_tESK_fLi64ELi64ELNS4_4UMMA5MajorE0ELSM_0ELNSL_7ScaleInE0ELSN_0EEEEEENS4_6LayoutISC_NS5_IJNSA_ILi0EEESR_SR_EEEEENS5_IJNS4_10UnderscoreESU_SU_EEEEENS4_13SM90_TMA_LOADENS4_14ComposedLayoutINS4_7SwizzleILi3ELi4ELi3EEENS4_18smem_ptr_flag_bitsILi32EEENSQ_INS5_IJNSA_ILi8EEENSA_ILi32EEEEEENS5_IJS14_SB_EEEEEEEvNS4_8identityESX_S18_vS19_EENS_8epilogue10collective18CollectiveEpilogueINS1B_23Sm100TmaWarpSpecializedILi3ELi2ELi16ELb1ELb0EEEJSF_NS5_IJNSQ_ISE_SB_EENSQ_IS14_SB_EEEEEfSG_fSG_NS1B_6fusion15FusionCallbacksIS1F_NS1J_17LinearCombinationIffffLNS_15FloatRoundStyleE2EEESF_S1I_JEEENS4_5SM1004TMEM4LOAD26SM100_TMEM_LOAD_16dp128b8xESX_S18_NS4_17SM75_U32x4_LDSM_NENS4_14SM90_TMA_STOREES18_NS4_17SM90_U32x4_STSM_NENS4_39AutoVectorizingCopyWithAssumedAlignmentILi128EEEEEEvvEEEEvNT_6ParamsE,"ax",@progbits
	.align	128
.text._ZN7cutlass13device_kernelINS_4gemm6kernel13GemmUniversalIN4cute5tupleIJiiiiEEENS1_10collective13CollectiveMmaINS1_35MainloopSm100TmaUmmaWarpSpecializedILi5ELi2ELi4ENS5_IJNS4_1CILi1EEESB_SB_EEEEENS5_IJNSA_ILi64EEESE_SE_EEEfNS5_IJlSB_lEEEfSG_NS4_8TiledMMAINS4_8MMA_AtomIJNS4_17SM100_MMA_TF32_SSINS_10tfloat32_tESK_fLi64ELi64ELNS4_4UMMA5MajorE0ELSM_0ELNSL_7ScaleInE0ELSN_0EEEEEENS4_6LayoutISC_NS5_IJNSA_ILi0EEESR_SR_EEEEENS5_IJNS4_10UnderscoreESU_SU_EEEEENS4_13SM90_TMA_LOADENS4_14ComposedLayoutINS4_7SwizzleILi3ELi4ELi3EEENS4_18smem_ptr_flag_bitsILi32EEENSQ_INS5_IJNSA_ILi8EEENSA_ILi32EEEEEENS5_IJS14_SB_EEEEEEEvNS4_8identityESX_S18_vS19_EENS_8epilogue10collective18CollectiveEpilogueINS1B_23Sm100TmaWarpSpecializedILi3ELi2ELi16ELb1ELb0EEEJSF_NS5_IJNSQ_ISE_SB_EENSQ_IS14_SB_EEEEEfSG_fSG_NS1B_6fusion15FusionCallbacksIS1F_NS1J_17LinearCombinationIffffLNS_15FloatRoundStyleE2EEESF_S1I_JEEENS4_5SM1004TMEM4LOAD26SM100_TMEM_LOAD_16dp128b8xESX_S18_NS4_17SM75_U32x4_LDSM_NENS4_14SM90_TMA_STOREES18_NS4_17SM90_U32x4_STSM_NENS4_39AutoVectorizingCopyWithAssumedAlignmentILi128EEEEEEvvEEEEvNT_6ParamsE:
        .type           _ZN7cutlass13device_kernelINS_4gemm6kernel13GemmUniversalIN4cute5tupleIJiiiiEEENS1_10collective13CollectiveMmaINS1_35MainloopSm100TmaUmmaWarpSpecializedILi5ELi2ELi4ENS5_IJNS4_1CILi1EEESB_SB_EEEEENS5_IJNSA_ILi64EEESE_SE_EEEfNS5_IJlSB_lEEEfSG_NS4_8TiledMMAINS4_8MMA_AtomIJNS4_17SM100_MMA_TF32_SSINS_10tfloat32_tESK_fLi64ELi64ELNS4_4UMMA5MajorE0ELSM_0ELNSL_7ScaleInE0ELSN_0EEEEEENS4_6LayoutISC_NS5_IJNSA_ILi0EEESR_SR_EEEEENS5_IJNS4_10UnderscoreESU_SU_EEEEENS4_13SM90_TMA_LOADENS4_14ComposedLayoutINS4_7SwizzleILi3ELi4ELi3EEENS4_18smem_ptr_flag_bitsILi32EEENSQ_INS5_IJNSA_ILi8EEENSA_ILi32EEEEEENS5_IJS14_SB_EEEEEEEvNS4_8identityESX_S18_vS19_EENS_8epilogue10collective18CollectiveEpilogueINS1B_23Sm100TmaWarpSpecializedILi3ELi2ELi16ELb1ELb0EEEJSF_NS5_IJNSQ_ISE_SB_EENSQ_IS14_SB_EEEEEfSG_fSG_NS1B_6fusion15FusionCallbacksIS1F_NS1J_17LinearCombinationIffffLNS_15FloatRoundStyleE2EEESF_S1I_JEEENS4_5SM1004TMEM4LOAD26SM100_TMEM_LOAD_16dp128b8xESX_S18_NS4_17SM75_U32x4_LDSM_NENS4_14SM90_TMA_STOREES18_NS4_17SM90_U32x4_STSM_NENS4_39AutoVectorizingCopyWithAssumedAlignmentILi128EEEEEEvvEEEEvNT_6ParamsE,@function
        .size           _ZN7cutlass13device_kernelINS_4gemm6kernel13GemmUniversalIN4cute5tupleIJiiiiEEENS1_10collective13CollectiveMmaINS1_35MainloopSm100TmaUmmaWarpSpecializedILi5ELi2ELi4ENS5_IJNS4_1CILi1EEESB_SB_EEEEENS5_IJNSA_ILi64EEESE_SE_EEEfNS5_IJlSB_lEEEfSG_NS4_8TiledMMAINS4_8MMA_AtomIJNS4_17SM100_MMA_TF32_SSINS_10tfloat32_tESK_fLi64ELi64ELNS4_4UMMA5MajorE0ELSM_0ELNSL_7ScaleInE0ELSN_0EEEEEENS4_6LayoutISC_NS5_IJNSA_ILi0EEESR_SR_EEEEENS5_IJNS4_10UnderscoreESU_SU_EEEEENS4_13SM90_TMA_LOADENS4_14ComposedLayoutINS4_7SwizzleILi3ELi4ELi3EEENS4_18smem_ptr_flag_bitsILi32EEENSQ_INS5_IJNSA_ILi8EEENSA_ILi32EEEEEENS5_IJS14_SB_EEEEEEEvNS4_8identityESX_S18_vS19_EENS_8epilogue10collective18CollectiveEpilogueINS1B_23Sm100TmaWarpSpecializedILi3ELi2ELi16ELb1ELb0EEEJSF_NS5_IJNSQ_ISE_SB_EENSQ_IS14_SB_EEEEEfSG_fSG_NS1B_6fusion15FusionCallbacksIS1F_NS1J_17LinearCombinationIffffLNS_15FloatRoundStyleE2EEESF_S1I_JEEENS4_5SM1004TMEM4LOAD26SM100_TMEM_LOAD_16dp128b8xESX_S18_NS4_17SM75_U32x4_LDSM_NENS4_14SM90_TMA_STOREES18_NS4_17SM90_U32x4_STSM_NENS4_39AutoVectorizingCopyWithAssumedAlignmentILi128EEEEEEvvEEEEvNT_6ParamsE,(.L_x_157 - _ZN7cutlass13device_kernelINS_4gemm6kernel13GemmUniversalIN4cute5tupleIJiiiiEEENS1_10collective13CollectiveMmaINS1_35MainloopSm100TmaUmmaWarpSpecializedILi5ELi2ELi4ENS5_IJNS4_1CILi1EEESB_SB_EEEEENS5_IJNSA_ILi64EEESE_SE_EEEfNS5_IJlSB_lEEEfSG_NS4_8TiledMMAINS4_8MMA_AtomIJNS4_17SM100_MMA_TF32_SSINS_10tfloat32_tESK_fLi64ELi64ELNS4_4UMMA5MajorE0ELSM_0ELNSL_7ScaleInE0ELSN_0EEEEEENS4_6LayoutISC_NS5_IJNSA_ILi0EEESR_SR_EEEEENS5_IJNS4_10UnderscoreESU_SU_EEEEENS4_13SM90_TMA_LOADENS4_14ComposedLayoutINS4_7SwizzleILi3ELi4ELi3EEENS4_18smem_ptr_flag_bitsILi32EEENSQ_INS5_IJNSA_ILi8EEENSA_ILi32EEEEEENS5_IJS14_SB_EEEEEEEvNS4_8identityESX_S18_vS19_EENS_8epilogue10collective18CollectiveEpilogueINS1B_23Sm100TmaWarpSpecializedILi3ELi2ELi16ELb1ELb0EEEJSF_NS5_IJNSQ_ISE_SB_EENSQ_IS14_SB_EEEEEfSG_fSG_NS1B_6fusion15FusionCallbacksIS1F_NS1J_17LinearCombinationIffffLNS_15FloatRoundStyleE2EEESF_S1I_JEEENS4_5SM1004TMEM4LOAD26SM100_TMEM_LOAD_16dp128b8xESX_S18_NS4_17SM75_U32x4_LDSM_NENS4_14SM90_TMA_STOREES18_NS4_17SM90_U32x4_STSM_NENS4_39AutoVectorizingCopyWithAssumedAlignmentILi128EEEEEEvvEEEEvNT_6ParamsE)
        .other          _ZN7cutlass13device_kernelINS_4gemm6kernel13GemmUniversalIN4cute5tupleIJiiiiEEENS1_10collective13CollectiveMmaINS1_35MainloopSm100TmaUmmaWarpSpecializedILi5ELi2ELi4ENS5_IJNS4_1CILi1EEESB_SB_EEEEENS5_IJNSA_ILi64EEESE_SE_EEEfNS5_IJlSB_lEEEfSG_NS4_8TiledMMAINS4_8MMA_AtomIJNS4_17SM100_MMA_TF32_SSINS_10tfloat32_tESK_fLi64ELi64ELNS4_4UMMA5MajorE0ELSM_0ELNSL_7ScaleInE0ELSN_0EEEEEENS4_6LayoutISC_NS5_IJNSA_ILi0EEESR_SR_EEEEENS5_IJNS4_10UnderscoreESU_SU_EEEEENS4_13SM90_TMA_LOADENS4_14ComposedLayoutINS4_7SwizzleILi3ELi4ELi3EEENS4_18smem_ptr_flag_bitsILi32EEENSQ_INS5_IJNSA_ILi8EEENSA_ILi32EEEEEENS5_IJS14_SB_EEEEEEEvNS4_8identityESX_S18_vS19_EENS_8epilogue10collective18CollectiveEpilogueINS1B_23Sm100TmaWarpSpecializedILi3ELi2ELi16ELb1ELb0EEEJSF_NS5_IJNSQ_ISE_SB_EENSQ_IS14_SB_EEEEEfSG_fSG_NS1B_6fusion15FusionCallbacksIS1F_NS1J_17LinearCombinationIffffLNS_15FloatRoundStyleE2EEESF_S1I_JEEENS4_5SM1004TMEM4LOAD26SM100_TMEM_LOAD_16dp128b8xESX_S18_NS4_17SM75_U32x4_LDSM_NENS4_14SM90_TMA_STOREES18_NS4_17SM90_U32x4_STSM_NENS4_39AutoVectorizingCopyWithAssumedAlignmentILi128EEEEEEvvEEEEvNT_6ParamsE,@"STO_CUDA_ENTRY STV_DEFAULT"
_ZN7cutlass13device_kernelINS_4gemm6kernel13GemmUniversalIN4cute5tupleIJiiiiEEENS1_10collective13CollectiveMmaINS1_35MainloopSm100TmaUmmaWarpSpecializedILi5ELi2ELi4ENS5_IJNS4_1CILi1EEESB_SB_EEEEENS5_IJNSA_ILi64EEESE_SE_EEEfNS5_IJlSB_lEEEfSG_NS4_8TiledMMAINS4_8MMA_AtomIJNS4_17SM100_MMA_TF32_SSINS_10tfloat32_tESK_fLi64ELi64ELNS4_4UMMA5MajorE0ELSM_0ELNSL_7ScaleInE0ELSN_0EEEEEENS4_6LayoutISC_NS5_IJNSA_ILi0EEESR_SR_EEEEENS5_IJNS4_10UnderscoreESU_SU_EEEEENS4_13SM90_TMA_LOADENS4_14ComposedLayoutINS4_7SwizzleILi3ELi4ELi3EEENS4_18smem_ptr_flag_bitsILi32EEENSQ_INS5_IJNSA_ILi8EEENSA_ILi32EEEEEENS5_IJS14_SB_EEEEEEEvNS4_8identityESX_S18_vS19_EENS_8epilogue10collective18CollectiveEpilogueINS1B_23Sm100TmaWarpSpecializedILi3ELi2ELi16ELb1ELb0EEEJSF_NS5_IJNSQ_ISE_SB_EENSQ_IS14_SB_EEEEEfSG_fSG_NS1B_6fusion15FusionCallbacksIS1F_NS1J_17LinearCombinationIffffLNS_15FloatRoundStyleE2EEESF_S1I_JEEENS4_5SM1004TMEM4LOAD26SM100_TMEM_LOAD_16dp128b8xESX_S18_NS4_17SM75_U32x4_LDSM_NENS4_14SM90_TMA_STOREES18_NS4_17SM90_U32x4_STSM_NENS4_39AutoVectorizingCopyWithAssumedAlignmentILi128EEEEEEvvEEEEvNT_6ParamsE:
[----:B------:R-:W1:Y:S01]  /*0000*/  LDC R1, c[0x0][0x37c] ;  /* 0x0000df00ff017b82 */ /* 0x000e620000000800 */
[----:B------:R-:W2:Y:S01]  /*0010*/  S2R R75, SR_TID.X ;  /* 0x00000000004b7919 */ /* 0x000ea20000002100 */
[----:B------:R-:W3:Y:S01]  /*0020*/  LDCU.64 UR4, c[0x0][0x890] ;  /* 0x00011200ff0477ac */ /* 0x000ee20008000a00 */
[----:B------:R-:W-:Y:S02]  /*0030*/  PRMT R64, RZ, 0x7610, R64 ;  /* 0x00007610ff407816 */ /* 0x000fe40000000040 */
[----:B------:R-:W-:Y:S01]  /*0040*/  ELECT P5, URZ, PT ;  /* 0x0000000000ff782f */ /* 0x000fe200038a0000 */
[----:B------:R-:W4:Y:S01]  /*0050*/  LDCU.64 UR46, c[0x0][0x358] ;  /* 0x00006b00ff2e77ac */ /* 0x000f220008000a00 */
[----:B---3--:R-:W-:-:S04]  /*0060*/  UISETP.NE.U32.AND UP0, UPT, UR4, URZ, UPT ;  /* 0x000000ff0400728c */ /* 0x008fc8000bf05070 */
[----:B------:R-:W-:Y:S01]  /*0070*/  UISETP.NE.AND.EX UP0, UPT, UR5, URZ, UPT, UP0 ;  /* 0x000000ff0500728c */ /* 0x000fe2000bf05300 */
[----:B--2---:R-:W-:-:S05]  /*0080*/  SHF.R.U32.HI R69, RZ, 0x5, R75 ;  /* 0x00000005ff457819 */ /* 0x004fca000001164b */
[----:B------:R-:W2:Y:S02]  /*0090*/  SHFL.IDX PT, R0, R69, RZ, 0x1f ;  /* 0x00001fff45007589 */ /* 0x000ea400000e0000 */
[----:B--2---:R-:W-:Y:S01]  /*00a0*/  R2UR UR8, R0 ;  /* 0x00000000000872ca */ /* 0x004fe200000e0000 */
[----:B-1--4-:R-:W-:-:S14]  /*00b0*/  BRA.U UP0, `(.L_x_0) ;  /* 0x00000001002c7547 */ /* 0x012fdc000b800000 */
[----:B------:R-:W1:Y:S02]  /*00c0*/  LDCU.64 UR6, c[0x0][0x888] ;  /* 0x00011100ff0677ac */ /* 0x000e640008000a00 */
[----:B-1----:R-:W-:-:S04]  /*00d0*/  UISETP.NE.U32.AND UP0, UPT, UR6, URZ, UPT ;  /* 0x000000ff0600728c */ /* 0x002fc8000bf05070 */
[----:B------:R-:W-:-:S09]  /*00e0*/  UISETP.NE.AND.EX UP0, UPT, UR7, URZ, UPT, UP0 ;  /* 0x000000ff0700728c */ /* 0x000fd2000bf05300 */
[----:B------:R-:W-:Y:S05]  /*00f0*/  BRA.U !UP0, `(.L_x_1) ;  /* 0x0000000108107547 */ /* 0x000fea000b800000 */
[----:B------:R-:W1:Y:S02]  /*0100*/  LDC.64 R2, c[0x0][0x888] ;  /* 0x00022200ff027b82 */ /* 0x000e640000000a00 */
[----:B-1----:R1:W5:Y:S01]  /*0110*/  LDG.E R35, desc[UR46][R2.64] ;  /* 0x0000002e02237981 */ /* 0x002362000c1e1900 */
[----:B------:R-:W-:Y:S01]  /*0120*/  HFMA2 R64, -RZ, RZ, 0, 5.9604644775390625e-08 ;  /* 0x00000001ff407431 */ /* 0x000fe200000001ff */
[----:B------:R-:W-:Y:S05]  /*0130*/  BRA `(.L_x_0) ;  /* 0x00000000000c7947 */ /* 0x000fea0003800000 */
.L_x_1:
[----:B------:R-:W1:Y:S01]  /*0140*/  LDCU UR6, c[0x0][0x880] ;  /* 0x00011000ff0677ac */ /* 0x000e620008000800 */
[----:B------:R-:W-:Y:S01]  /*0150*/  HFMA2 R64, -RZ, RZ, 0, 5.9604644775390625e-08 ;  /* 0x00000001ff407431 */ /* 0x000fe200000001ff */
[----:B-1----:R-:W-:-:S07]  /*0160*/  MOV R35, UR6 ;  /* 0x0000000600237c02 */ /* 0x002fce0008000f00 */
.L_x_0:
[----:B------:R-:W2:Y:S02]  /*0170*/  LDCU.64 UR6, c[0x0][0x8b0] ;  /* 0x00011600ff0677ac */ /* 0x000ea40008000a00 */
[----:B--2---:R-:W-:-:S04]  /*0180*/  UISETP.NE.U32.AND UP0, UPT, UR6, URZ, UPT ;  /* 0x000000ff0600728c */ /* 0x004fc8000bf05070 */
[----:B------:R-:W-:-:S09]  /*0190*/  UISETP.NE.AND.EX UP0, UPT, UR7, URZ, UPT, UP0 ;  /* 0x000000ff0700728c */ /* 0x000fd2000bf05300 */
[----:B------:R-:W-:Y:S05]  /*01a0*/  BRA.U UP0, `(.L_x_2) ;  /* 0x0000000100247547 */ /* 0x000fea000b800000 */
[----:B------:R-:W2:Y:S02]  /*01b0*/  LDCU.64 UR6, c[0x0][0x8a8] ;  /* 0x00011500ff0677ac */ /* 0x000ea40008000a00 */
[----:B--2---:R-:W-:-:S04]  /*01c0*/  UISETP.NE.U32.AND UP0, UPT, UR6, URZ, UPT ;  /* 0x000000ff0600728c */ /* 0x004fc8000bf05070 */
[----:B------:R-:W-:-:S09]  /*01d0*/  UISETP.NE.AND.EX UP0, UPT, UR7, URZ, UPT, UP0 ;  /* 0x000000ff0700728c */ /* 0x000fd2000bf05300 */
[----:B------:R-:W-:Y:S05]  /*01e0*/  BRA.U !UP0, `(.L_x_3) ;  /* 0x00000001080c7547 */ /* 0x000fea000b800000 */
[----:B-1----:R-:W1:Y:S02]  /*01f0*/  LDC.64 R2, c[0x0][0x8a8] ;  /* 0x00022a00ff027b82 */ /* 0x002e640000000a00 */
[----:B-1----:R2:W5:Y:S01]  /*0200*/  LDG.E R33, desc[UR46][R2.64] ;  /* 0x0000002e02217981 */ /* 0x002562000c1e1900 */
[----:B------:R-:W-:Y:S05]  /*0210*/  BRA `(.L_x_2) ;  /* 0x0000000000087947 */ /* 0x000fea0003800000 */
.L_x_3:
[----:B------:R-:W2:Y:S02]  /*0220*/  LDCU UR6, c[0x0][0x8a0] ;  /* 0x00011400ff0677ac */ /* 0x000ea40008000800 */
[----:B--2---:R-:W-:Y:S02]  /*0230*/  MOV R33, UR6 ;  /* 0x0000000600217c02 */ /* 0x004fe40008000f00 */
.L_x_2:
[----:B------:R-:W-:Y:S01]  /*0240*/  IMAD.U32 R0, RZ, RZ, UR8 ;  /* 0x00000008ff007e24 */ /* 0x000fe2000f8e00ff */
[----:B------:R-:W-:Y:S04]  /*0250*/  BSSY.RECONVERGENT B0, `(.L_x_4) ;  /* 0x000000c000007945 */ /* 0x000fe80003800200 */
[C---:B------:R-:W-:Y:S02]  /*0260*/  ISETP.NE.OR P1, PT, R0.reuse, 0x1, !P5 ;  /* 0x000000010000780c */ /* 0x040fe40006f25670 */
[----:B------:R-:W-:-:S11]  /*0270*/  ISETP.NE.OR P0, PT, R0, 0x3, !P5 ;  /* 0x000000030000780c */ /* 0x000fd60006f05670 */
[----:B------:R-:W-:Y:S05]  /*0280*/  @P1 BRA `(.L_x_5) ;  /* 0x0000000000201947 */ /* 0x000fea0003800000 */
[----:B------:R-:W3:Y:S02]  /*0290*/  LDCU.64 UR6, c[0x0][0x348] ;  /* 0x00006900ff0677ac */ /* 0x000ee40008000a00 */
[----:B---3--:R-:W-:Y:S02]  /*02a0*/  UIADD3 UR10, UP1, UPT, UR6, 0x80, URZ ;  /* 0x00000080060a7890 */ /* 0x008fe4000ff3e0ff */
[----:B------:R-:W-:Y:S02]  /*02b0*/  UIADD3 UR6, UP0, UPT, UR6, 0x180, URZ ;  /* 0x0000018006067890 */ /* 0x000fe4000ff1e0ff */
[----:B------:R-:W-:Y:S02]  /*02c0*/  UIADD3.X UR11, UPT, UPT, URZ, UR7, URZ, UP1, !UPT ;  /* 0x00000007ff0b7290 */ /* 0x000fe40008ffe4ff */
[----:B------:R-:W-:-:S07]  /*02d0*/  UIADD3.X UR7, UPT, UPT, URZ, UR7, URZ, UP0, !UPT ;  /* 0x00000007ff077290 */ /* 0x000fce00087fe4ff */
[----:B------:R3:W-:Y:S02]  /*02e0*/  UTMACCTL.PF [UR10] ;  /* 0x000000000a0079b9 */ /* 0x0007e40008040000 */
[----:B------:R3:W-:Y:S02]  /*02f0*/  UTMACCTL.PF [UR6] ;  /* 0x00000000060079b9 */ /* 0x0007e40008040000 */
[----:B---3--:R-:W-:Y:S01]  /*0300*/  NOP ;  /* 0x0000000000007918 */ /* 0x008fe20000000000 */
.L_x_5:
[----:B------:R-:W-:Y:S05]  /*0310*/  BSYNC.RECONVERGENT B0 ;  /* 0x0000000000007941 */ /* 0x000fea0003800200 */
.L_x_4:
[----:B------:R-:W-:Y:S04]  /*0320*/  BSSY.RECONVERGENT B0, `(.L_x_6) ;  /* 0x000000a000007945 */ /* 0x000fe80003800200 */
        /* <DEDUP_REMOVED lines=9> */
.L_x_7:
[----:B------:R-:W-:Y:S05]  /*03c0*/  BSYNC.RECONVERGENT B0 ;  /* 0x0000000000007941 */ /* 0x000fea0003800200 */
.L_x_6:
[----:B------:R-:W3:Y:S01]  /*03d0*/  LDCU.64 UR6, c[0x0][0x888] ;  /* 0x00011100ff0677ac */ /* 0x000ee20008000a00 */
[----:B------:R-:W-:Y:S02]  /*03e0*/  UISETP.EQ.U32.AND UP1, UPT, UR4, URZ, UPT ;  /* 0x000000ff0400728c */ /* 0x000fe4000bf22070 */
[----:B------:R-:W-:Y:S02]  /*03f0*/  UPLOP3.LUT UP2, UPT, UPT, UPT, UPT, 0x80, 0x8 ;  /* 0x000000000008789c */ /* 0x000fe40003f4f070 */
[----:B---3--:R-:W-:-:S04]  /*0400*/  UISETP.NE.U32.AND UP0, UPT, UR6, URZ, UPT ;  /* 0x000000ff0600728c */ /* 0x008fc8000bf05070 */
[----:B------:R-:W-:-:S04]  /*0410*/  UISETP.NE.AND.EX UP0, UPT, UR7, URZ, UPT, UP0 ;  /* 0x000000ff0700728c */ /* 0x000fc8000bf05300 */
[----:B------:R-:W-:-:S04]  /*0420*/  UISETP.EQ.OR.EX UP3, UPT, UR5, URZ, !UP0, UP1 ;  /* 0x000000ff0500728c */ /* 0x000fc8000c762710 */
[----:B------:R-:W-:-:S05]  /*0430*/  UP2UR UR53, UPR, URZ, 0x8 ;  /* 0x00000008ff357883 */ /* 0x000fca0008000000 */
[----:B------:R-:W-:Y:S07]  /*0440*/  BRA.U !UP3, `(.L_x_8) ;  /* 0x000000010b207547 */ /* 0x000fee000b800000 */
[----:B------:R-:W-:Y:S01]  /*0450*/  UISETP.NE.U32.AND UP2, UPT, UR4, URZ, UPT ;  /* 0x000000ff0400728c */ /* 0x000fe2000bf45070 */
[----:B-----5:R-:W-:Y:S01]  /*0460*/  FSETP.NEU.AND P0, PT, R35, RZ, PT ;  /* 0x000000ff2300720b */ /* 0x020fe20003f0d000 */
[----:B------:R-:W-:Y:S02]  /*0470*/  USEL UR4, URZ, 0xffffffff, UP0 ;  /* 0xffffffffff047887 */ /* 0x000fe40008000000 */
[----:B------:R-:W-:-:S10]  /*0480*/  UISETP.NE.AND.EX UP2, UPT, UR5, URZ, UPT, UP2 ;  /* 0x000000ff0500728c */ /* 0x000fd4000bf45320 */
[----:B------:R-:W-:Y:S01]  /*0490*/  VOTEU.ANY UP1, P0 ;  /* 0x0000000000ff7886 */ /* 0x000fe20000020100 */
[----:B------:R-:W-:-:S04]  /*04a0*/  @!UP2 USEL UR4, URZ, 0xffffffff, UP1 ;  /* 0xffffffffff04a887 */ /* 0x000fc80008800000 */
[----:B------:R-:W-:-:S04]  /*04b0*/  ULOP3.LUT UR4, UR4, 0x1, URZ, 0xc0, !UPT ;  /* 0x0000000104047892 */ /* 0x000fc8000f8ec0ff */
[----:B------:R-:W-:-:S11]  /*04c0*/  UISETP.NE.U32.AND UP2, UPT, UR4, 0x1, UPT ;  /* 0x000000010400788c */ /* 0x000fd6000bf45070 */
.L_x_8:
[----:B-12---:R-:W1:Y:S01]  /*04d0*/  SHFL.IDX PT, R2, R69, RZ, 0x1f ;  /* 0x00001fff45027589 */ /* 0x006e6200000e0000 */
[----:B------:R-:W-:-:S04]  /*04e0*/  UISETP.NE.AND UP1, UPT, UR8, 0x2, UPT ;  /* 0x000000020800788c */ /* 0x000fc8000bf25270 */
[----:B------:R-:W-:Y:S01]  /*04f0*/  USEL UR6, URZ, 0x1, UP1 ;  /* 0x00000001ff067887 */ /* 0x000fe20008800000 */
[----:B-1----:R-:W-:-:S13]  /*0500*/  ISETP.NE.AND P0, PT, R2, RZ, PT ;  /* 0x000000ff0200720c */ /* 0x002fda0003f05270 */
[----:B------:R-:W-:Y:S05]  /*0510*/  @P0 BRA `(.L_x_9) ;  /* 0x0000000000500947 */ /* 0x000fea0003800000 */
[----:B------:R-:W1:Y:S01]  /*0520*/  S2UR UR5, SR_CgaCtaId ;  /* 0x00000000000579c3 */ /* 0x000e620000008800 */
[----:B------:R-:W-:Y:S01]  /*0530*/  UMOV UR7, 0x400 ;  /* 0x0000040000077882 */ /* 0x000fe20000000000 */
[----:B------:R-:W-:Y:S01]  /*0540*/  UMOV UR4, 0x1 ;  /* 0x0000000100047882 */ /* 0x000fe20000000000 */
[----:B------:R-:W-:Y:S01]  /*0550*/  ELECT P0, URZ, PT ;  /* 0x0000000000ff782f */ /* 0x000fe20003800000 */
[----:B------:R-:W-:-:S04]  /*0560*/  UIADD3 UR10, UPT, UPT, -UR4, 0x100000, URZ ;  /* 0x00100000040a7890 */ /* 0x000fc8000fffe1ff */
[----:B------:R-:W-:Y:S02]  /*0570*/  USHF.L.U32 UR11, UR10, 0xb, URZ ;  /* 0x0000000b0a0b7899 */ /* 0x000fe400080006ff */
[----:B------:R-:W-:Y:S02]  /*0580*/  USHF.L.U32 UR10, UR10, 0x1, URZ ;  /* 0x000000010a0a7899 */ /* 0x000fe400080006ff */
[----:B-1----:R-:W-:Y:S01]  /*0590*/  ULEA UR5, UR5, UR7, 0x18 ;  /* 0x0000000705057291 */ /* 0x002fe2000f8ec0ff */
[----:B------:R-:W1:Y:S11]  /*05a0*/  FENCE.VIEW.ASYNC.S ;  /* 0x00000000000073c6 */ /* 0x000e760000000000 */
[----:B-1----:R1:W2:Y:S01]  /*05b0*/  SYNCS.EXCH.64 URZ, [UR5], UR10 ;  /* 0x0000000a05ff75b2 */ /* 0x0022a20008000100 */
[----:B------:R1:W3:Y:S01]  /*05c0*/  SYNCS.EXCH.64 URZ, [UR5+0x28], UR10 ;  /* 0x0000280a05ff75b2 */ /* 0x0002e20008000100 */
[----:B------:R1:W4:Y:S01]  /*05d0*/  SYNCS.EXCH.64 URZ, [UR5+0x8], UR10 ;  /* 0x0000080a05ff75b2 */ /* 0x0003220008000100 */
[----:B------:R1:W1:Y:S01]  /*05e0*/  SYNCS.EXCH.64 URZ, [UR5+0x30], UR10 ;  /* 0x0000300a05ff75b2 */ /* 0x0002620008000100 */
[----:B------:R1:W1:Y:S01]  /*05f0*/  SYNCS.EXCH.64 URZ, [UR5+0x10], UR10 ;  /* 0x0000100a05ff75b2 */ /* 0x0002620008000100 */
[----:B------:R1:W1:Y:S01]  /*0600*/  SYNCS.EXCH.64 URZ, [UR5+0x38], UR10 ;  /* 0x0000380a05ff75b2 */ /* 0x0002620008000100 */
[----:B------:R1:W1:Y:S01]  /*0610*/  SYNCS.EXCH.64 URZ, [UR5+0x18], UR10 ;  /* 0x0000180a05ff75b2 */ /* 0x0002620008000100 */
[----:B------:R1:W1:Y:S01]  /*0620*/  SYNCS.EXCH.64 URZ, [UR5+0x40], UR10 ;  /* 0x0000400a05ff75b2 */ /* 0x0002620008000100 */
[----:B------:R1:W1:Y:S01]  /*0630*/  SYNCS.EXCH.64 URZ, [UR5+0x20], UR10 ;  /* 0x0000200a05ff75b2 */ /* 0x0002620008000100 */
[----:B------:R1:W1:Y:S01]  /*0640*/  SYNCS.EXCH.64 URZ, [UR5+0x48], UR10 ;  /* 0x0000480a05ff75b2 */ /* 0x0002620008000100 */
[----:B------:R-:W-:Y:S01]  /*0650*/  NOP ;  /* 0x0000000000007918 */ /* 0x000fe20000000000 */
.L_x_9:
[----:B------:R-:W2:Y:S01]  /*0660*/  SHFL.IDX PT, R2, R69, RZ, 0x1f ;  /* 0x00001fff45027589 */ /* 0x000ea200000e0000 */
[----:B------:R-:W-:Y:S01]  /*0670*/  NOP ;  /* 0x0000000000007918 */ /* 0x000fe20000000000 */
[----:B--2---:R-:W-:-:S13]  /*0680*/  ISETP.NE.AND P0, PT, R2, 0x1, PT ;  /* 0x000000010200780c */ /* 0x004fda0003f05270 */
[----:B------:R-:W-:Y:S05]  /*0690*/  @P0 BRA `(.L_x_10) ;  /* 0x0000000000500947 */ /* 0x000fea0003800000 */
[----:B------:R-:W2:Y:S01]  /*06a0*/  S2UR UR7, SR_CgaCtaId ;  /* 0x00000000000779c3 */ /* 0x000ea20000008800 */
[----:B------:R-:W-:Y:S01]  /*06b0*/  UMOV UR9, 0x400 ;  /* 0x0000040000097882 */ /* 0x000fe20000000000 */
[----:B-1----:R-:W-:Y:S01]  /*06c0*/  UMOV UR5, 0x20 ;  /* 0x0000002000057882 */ /* 0x002fe20000000000 */
[----:B------:R-:W-:Y:S01]  /*06d0*/  UMOV UR4, 0x80 ;  /* 0x0000008000047882 */ /* 0x000fe20000000000 */
[----:B------:R-:W-:-:S04]  /*06e0*/  UIADD3 UR10, UPT, UPT, -UR5, 0x100000, URZ ;  /* 0x00100000050a7890 */ /* 0x000fc8000fffe1ff */
[----:B------:R-:W-:Y:S02]  /*06f0*/  USHF.L.U32 UR11, UR10, 0xb, URZ ;  /* 0x0000000b0a0b7899 */ /* 0x000fe400080006ff */
[----:B------:R-:W-:Y:S02]  /*0700*/  USHF.L.U32 UR10, UR10, 0x1, URZ ;  /* 0x000000010a0a7899 */ /* 0x000fe400080006ff */
[----:B------:R-:W-:-:S04]  /*0710*/  UIADD3 UR4, UPT, UPT, -UR4, 0x100000, URZ ;  /* 0x0010000004047890 */ /* 0x000fc8000fffe1ff */
[----:B------:R-:W-:Y:S02]  /*0720*/  USHF.L.U32 UR5, UR4, 0xb, URZ ;  /* 0x0000000b04057899 */ /* 0x000fe400080006ff */
[----:B------:R-:W-:Y:S01]  /*0730*/  USHF.L.U32 UR4, UR4, 0x1, URZ ;  /* 0x0000000104047899 */ /* 0x000fe200080006ff */
[----:B------:R-:W-:Y:S01]  /*0740*/  ELECT P0, URZ, PT ;  /* 0x0000000000ff782f */ /* 0x000fe20003800000 */
[----:B--2---:R-:W-:Y:S01]  /*0750*/  ULEA UR7, UR7, UR9, 0x18 ;  /* 0x0000000907077291 */ /* 0x004fe2000f8ec0ff */
[----:B------:R-:W1:Y:S11]  /*0760*/  FENCE.VIEW.ASYNC.S ;  /* 0x00000000000073c6 */ /* 0x000e760000000000 */
[----:B-1----:R2:W1:Y:S01]  /*0770*/  SYNCS.EXCH.64 URZ, [UR7+0x50], UR10 ;  /* 0x0000500a07ff75b2 */ /* 0x0024620008000100 */
[----:B------:R2:W1:Y:S01]  /*0780*/  SYNCS.EXCH.64 URZ, [UR7+0x68], UR4 ;  /* 0x0000680407ff75b2 */ /* 0x0004620008000100 */
[----:B------:R2:W1:Y:S01]  /*0790*/  SYNCS.EXCH.64 URZ, [UR7+0x58], UR10 ;  /* 0x0000580a07ff75b2 */ /* 0x0004620008000100 */
[----:B------:R2:W1:Y:S01]  /*07a0*/  SYNCS.EXCH.64 URZ, [UR7+0x70], UR4 ;  /* 0x0000700407ff75b2 */ /* 0x0004620008000100 */
[----:B------:R2:W1:Y:S01]  /*07b0*/  SYNCS.EXCH.64 URZ, [UR7+0x60], UR10 ;  /* 0x0000600a07ff75b2 */ /* 0x0004620008000100 */
[----:B------:R2:W1:Y:S02]  /*07c0*/  SYNCS.EXCH.64 URZ, [UR7+0x78], UR4 ;  /* 0x0000780407ff75b2 */ /* 0x0004640008000100 */
[----:B--2---:R-:W-:Y:S01]  /*07d0*/  NOP ;  /* 0x0000000000007918 */ /* 0x004fe20000000000 */
.L_x_10:
[----:B------:R-:W2:Y:S01]  /*07e0*/  SHFL.IDX PT, R2, R69, RZ, 0x1f ;  /* 0x00001fff45027589 */ /* 0x000ea200000e0000 */
[----:B------:R-:W-:Y:S01]  /*07f0*/  NOP ;  /* 0x0000000000007918 */ /* 0x000fe20000000000 */
[----:B--2---:R-:W-:-:S13]  /*0800*/  ISETP.NE.AND P0, PT, R2, 0x3, PT ;  /* 0x000000030200780c */ /* 0x004fda0003f05270 */
[----:B------:R-:W-:Y:S05]  /*0810*/  @P0 BRA `(.L_x_11) ;  /* 0x0000000000300947 */ /* 0x000fea0003800000 */
[----:B-1----:R-:W1:Y:S01]  /*0820*/  S2UR UR5, SR_CgaCtaId ;  /* 0x00000000000579c3 */ /* 0x002e620000008800 */
        /* <DEDUP_REMOVED lines=8> */
[----:B-1----:R2:W1:Y:S01]  /*08b0*/  SYNCS.EXCH.64 URZ, [UR5+0x80], UR10 ;  /* 0x0000800a05ff75b2 */ /* 0x0024620008000100 */
[----:B------:R2:W1:Y:S02]  /*08c0*/  SYNCS.EXCH.64 URZ, [UR5+0x88], UR10 ;  /* 0x0000880a05ff75b2 */ /* 0x0004640008000100 */
[----:B--2---:R-:W-:Y:S01]  /*08d0*/  NOP ;  /* 0x0000000000007918 */ /* 0x004fe20000000000 */
.L_x_11:
[----:B------:R-:W2:Y:S01]  /*08e0*/  SHFL.IDX PT, R2, R69, RZ, 0x1f ;  /* 0x00001fff45027589 */ /* 0x000ea200000e0000 */
[----:B------:R-:W-:Y:S01]  /*08f0*/  NOP ;  /* 0x0000000000007918 */ /* 0x000fe20000000000 */
[----:B--2---:R-:W-:-:S13]  /*0900*/  ISETP.NE.AND P0, PT, R2, 0x4, PT ;  /* 0x000000040200780c */ /* 0x004fda0003f05270 */
[----:B------:R-:W-:Y:S05]  /*0910*/  @P0 BRA `(.L_x_12) ;  /* 0x00000000004c0947 */ /* 0x000fea0003800000 */
[----:B-1----:R-:W1:Y:S01]  /*0920*/  S2UR UR5, SR_CgaCtaId ;  /* 0x00000000000579c3 */ /* 0x002e620000008800 */
[----:B------:R-:W-:Y:S01]  /*0930*/  UMOV UR9, 0x100 ;  /* 0x0000010000097882 */ /* 0x000fe20000000000 */
[----:B------:R-:W-:Y:S01]  /*0940*/  UMOV UR7, 0x400 ;  /* 0x0000040000077882 */ /* 0x000fe20000000000 */
[----:B------:R-:W-:Y:S01]  /*0950*/  USEL UR9, UR9, 0xe0, UP2 ;  /* 0x000000e009097887 */ /* 0x000fe20009000000 */
[----:B------:R-:W-:Y:S01]  /*0960*/  UMOV UR4, 0x1 ;  /* 0x0000000100047882 */ /* 0x000fe20000000000 */
[----:B------:R-:W-:Y:S01]  /*0970*/  ELECT P0, URZ, PT ;  /* 0x0000000000ff782f */ /* 0x000fe20003800000 */
[----:B------:R-:W-:-:S04]  /*0980*/  UIADD3 UR10, UPT, UPT, -UR4, 0x100000, URZ ;  /* 0x00100000040a7890 */ /* 0x000fc8000fffe1ff */
[----:B------:R-:W-:Y:S02]  /*0990*/  USHF.L.U32 UR11, UR10, 0xb, URZ ;  /* 0x0000000b0a0b7899 */ /* 0x000fe400080006ff */
[----:B------:R-:W-:Y:S02]  /*09a0*/  USHF.L.U32 UR10, UR10, 0x1, URZ ;  /* 0x000000010a0a7899 */ /* 0x000fe400080006ff */
[----:B------:R-:W-:-:S04]  /*09b0*/  UIADD3 UR12, UPT, UPT, -UR9, 0x100000, URZ ;  /* 0x00100000090c7890 */ /* 0x000fc8000fffe1ff */
[----:B------:R-:W-:Y:S02]  /*09c0*/  USHF.L.U32 UR13, UR12, 0xb, URZ ;  /* 0x0000000b0c0d7899 */ /* 0x000fe400080006ff */
[----:B------:R-:W-:Y:S02]  /*09d0*/  USHF.L.U32 UR12, UR12, 0x1, URZ ;  /* 0x000000010c0c7899 */ /* 0x000fe400080006ff */
[----:B-1----:R-:W-:Y:S01]  /*09e0*/  ULEA UR5, UR5, UR7, 0x18 ;  /* 0x0000000705057291 */ /* 0x002fe2000f8ec0ff */
[----:B------:R-:W1:Y:S11]  /*09f0*/  FENCE.VIEW.ASYNC.S ;  /* 0x00000000000073c6 */ /* 0x000e760000000000 */
[----:B-1----:R2:W1:Y:S01]  /*0a00*/  SYNCS.EXCH.64 URZ, [UR5+0x90], UR10 ;  /* 0x0000900a05ff75b2 */ /* 0x0024620008000100 */
[----:B------:R2:W1:Y:S01]  /*0a10*/  SYNCS.EXCH.64 URZ, [UR5+0xa0], UR12 ;  /* 0x0000a00c05ff75b2 */ /* 0x0004620008000100 */
[----:B------:R2:W1:Y:S01]  /*0a20*/  SYNCS.EXCH.64 URZ, [UR5+0x98], UR10 ;  /* 0x0000980a05ff75b2 */ /* 0x0004620008000100 */
[----:B------:R2:W1:Y:S02]  /*0a30*/  SYNCS.EXCH.64 URZ, [UR5+0xa8], UR12 ;  /* 0x0000a80c05ff75b2 */ /* 0x0004640008000100 */
[----:B--2---:R-:W-:Y:S01]  /*0a40*/  NOP ;  /* 0x0000000000007918 */ /* 0x004fe20000000000 */
.L_x_12:
        /* <DEDUP_REMOVED lines=22> */
[----:B------:R2:W1:Y:S01]  /*0bb0*/  SYNCS.EXCH.64 URZ, [UR7+0xe0], UR4 ;  /* 0x0000e00407ff75b2 */ /* 0x0004620008000100 */
[----:B------:R2:W1:Y:S01]  /*0bc0*/  SYNCS.EXCH.64 URZ, [UR7+0xc8], UR10 ;  /* 0x0000c80a07ff75b2 */ /* 0x0004620008000100 */
[----:B------:R2:W1:Y:S02]  /*0bd0*/  SYNCS.EXCH.64 URZ, [UR7+0xe8], UR4 ;  /* 0x0000e80407ff75b2 */ /* 0x0004640008000100 */
[----:B--2---:R-:W-:Y:S01]  /*0be0*/  NOP ;  /* 0x0000000000007918 */ /* 0x004fe20000000000 */
.L_x_13:
        /* <DEDUP_REMOVED lines=18> */
.L_x_14:
[----:B-1----:R-:W1:Y:S01]  /*0d10*/  S2UR UR5, SR_CTAID.X ;  /* 0x00000000000579c3 */ /* 0x002e620000002500 */
[----:B------:R-:W-:-:S05]  /*0d20*/  CS2R.32 R63, SR_CgaSize ;  /* 0x00000000003f7805 */ /* 0x000fca0000008a00 */
[----:B------:R-:W-:-:S05]  /*0d30*/  IMAD R63, R63, -0xa0, RZ ;  /* 0xffffff603f3f7824 */ /* 0x000fca00078e02ff */
[----:B------:R-:W-:-:S14]  /*0d40*/  R2UR UR9, R63 ;  /* 0x000000003f0972ca */ /* 0x000fdc00000e0000 */
[----:B------:R-:W2:Y:S01]  /*0d50*/  LDCU UR9, c[0x0][UR9+0x2b0] ;  /* 0x00005600090977ac */ /* 0x000ea20008000800 */
[----:B------:R-:W-:Y:S01]  /*0d60*/  NOP ;  /* 0x0000000000007918 */ /* 0x000fe20000000000 */
[----:B------:R-:W-:-:S05]  /*0d70*/  CS2R.32 R63, SR_CgaSize ;  /* 0x00000000003f7805 */ /* 0x000fca0000008a00 */
[----:B------:R-:W-:-:S05]  /*0d80*/  IMAD R63, R63, -0xa0, RZ ;  /* 0xffffff603f3f7824 */ /* 0x000fca00078e02ff */
[----:B------:R-:W-:-:S14]  /*0d90*/  R2UR UR7, R63 ;  /* 0x000000003f0772ca */ /* 0x000fdc00000e0000 */
[----:B------:R-:W3:Y:S01]  /*0da0*/  LDCU UR7, c[0x0][UR7+0x2b4] ;  /* 0x00005680070777ac */ /* 0x000ee20008000800 */
[----:B------:R-:W4:Y:S08]  /*0db0*/  S2UR UR4, SR_CTAID.Y ;  /* 0x00000000000479c3 */ /* 0x000f300000002600 */
[----:B------:R-:W3:Y:S01]  /*0dc0*/  LDC R10, c[0x0][0xb24] ;  /* 0x0002c900ff0a7b82 */ /* 0x000ee20000000800 */
[----:B-1----:R-:W-:-:S02]  /*0dd0*/  I2FP.F32.U32 R63, UR5 ;  /* 0x00000005003f7c45 */ /* 0x002fc40008201000 */
[----:B------:R-:W-:-:S05]  /*0de0*/  CS2R.32 R3, SR_CgaSize ;  /* 0x0000000000037805 */ /* 0x000fca0000008a00 */
[----:B------:R-:W-:-:S06]  /*0df0*/  IMAD R3, R3, -0xa0, RZ ;  /* 0xffffff6003037824 */ /* 0x000fcc00078e02ff */
[----:B------:R-:W1:Y:S01]  /*0e00*/  LDC R3, c[0x0][R3+0x2a0] ;  /* 0x0000a80003037b82 */ /* 0x000e620000000800 */
[----:B------:R-:W-:Y:S01]  /*0e10*/  MOV R15, UR5 ;  /* 0x00000005000f7c02 */ /* 0x000fe20008000f00 */
[----:B--2---:R-:W-:Y:S01]  /*0e20*/  FMUL R63, R63, UR9 ;  /* 0x000000093f3f7c20 */ /* 0x004fe20008400000 */
[----:B----4-:R-:W-:Y:S02]  /*0e30*/  I2FP.F32.U32 R62, UR4 ;  /* 0x00000004003e7c45 */ /* 0x010fe40008201000 */
[----:B------:R-:W-:-:S05]  /*0e40*/  CS2R.32 R2, SR_CgaSize ;  /* 0x0000000000027805 */ /* 0x000fca0000008a00 */
[----:B------:R-:W-:-:S06]  /*0e50*/  IMAD R2, R2, -0xa0, RZ ;  /* 0xffffff6002027824 */ /* 0x000fcc00078e02ff */
[----:B------:R-:W2:Y:S01]  /*0e60*/  LDC R2, c[0x0][R2+0x2a4] ;  /* 0x0000a90002027b82 */ /* 0x000ea20000000800 */
[----:B------:R-:W-:Y:S01]  /*0e70*/  MOV R14, UR4 ;  /* 0x00000004000e7c02 */ /* 0x000fe20008000f00 */
[----:B------:R-:W4:Y:S01]  /*0e80*/  F2I.U32.TRUNC.NTZ R63, R63 ;  /* 0x0000003f003f7305 */ /* 0x000f22000020f000 */
[----:B---3--:R-:W-:-:S05]  /*0e90*/  FMUL R62, R62, UR7 ;  /* 0x000000073e3e7c20 */ /* 0x008fca0008400000 */
[----:B------:R-:W-:Y:S01]  /*0ea0*/  BAR.SYNC.DEFER_BLOCKING 0x0 ;  /* 0x0000000000007b1d */ /* 0x000fe20000010000 */
[----:B------:R-:W-:-:S05]  /*0eb0*/  ISETP.GE.AND P0, PT, R10, 0x1, PT ;  /* 0x000000010a00780c */ /* 0x000fca0003f06270 */
[----:B------:R-:W3:Y:S02]  /*0ec0*/  F2I.U32.TRUNC.NTZ R62, R62 ;  /* 0x0000003e003e7305 */ /* 0x000ee4000020f000 */
[----:B------:R-:W2:Y:S01]  /*0ed0*/  S2UR UR36, SR_CTAID.Z ;  /* 0x00000000002479c3 */ /* 0x000ea20000002700 */
[----:B----4-:R-:W-:-:S05]  /*0ee0*/  IADD3 R63, PT, PT, -R63, RZ, RZ ;  /* 0x000000ff3f3f7210 */ /* 0x010fca0007ffe1ff */
[----:B-1----:R-:W-:Y:S01]  /*0ef0*/  IMAD R63, R3, R63, UR5 ;  /* 0x00000005033f7e24 */ /* 0x002fe2000f8e023f */
[----:B---3--:R-:W-:-:S05]  /*0f00*/  IADD3 R62, PT, PT, -R62, RZ, RZ ;  /* 0x000000ff3e3e7210 */ /* 0x008fca0007ffe1ff */
[----:B--2---:R-:W-:Y:S01]  /*0f10*/  IMAD R62, R2, R62, UR4 ;  /* 0x00000004023e7e24 */ /* 0x004fe2000f8e023e */
[----:B------:R-:W-:Y:S06]  /*0f20*/  @!P0 BRA `(.L_x_15) ;  /* 0x0000000000b88947 */ /* 0x000fec0003800000 */
[----:B------:R-:W1:Y:S01]  /*0f30*/  LDC.64 R4, c[0x0][0xb18] ;  /* 0x0002c600ff047b82 */ /* 0x000e620000000a00 */
[----:B------:R-:W-:-:S07]  /*0f40*/  ISETP.NE.AND P0, PT, R10, 0x1, PT ;  /* 0x000000010a00780c */ /* 0x000fce0003f05270 */
[----:B------:R-:W2:Y:S08]  /*0f50*/  LDC R9, c[0x0][0xb0c] ;  /* 0x0002c300ff097b82 */ /* 0x000eb00000000800 */
[----:B------:R-:W3:Y:S08]  /*0f60*/  LDC R12, c[0x0][0x370] ;  /* 0x0000dc00ff0c7b82 */ /* 0x000ef00000000800 */
[----:B------:R-:W4:Y:S01]  /*0f70*/  LDC R11, c[0x0][0x374] ;  /* 0x0000dd00ff0b7b82 */ /* 0x000f220000000800 */
[----:B-1----:R-:W-:-:S07]  /*0f80*/  ISETP.NE.AND P1, PT, R4, 0x1, PT ;  /* 0x000000010400780c */ /* 0x002fce0003f25270 */
[----:B------:R-:W3:Y:S01]  /*0f90*/  LDC.64 R6, c[0x0][0xb10] ;  /* 0x0002c400ff067b82 */ /* 0x000ee20000000a00 */
[----:B--2---:R-:W-:-:S07]  /*0fa0*/  ISETP.NE.AND P2, PT, R9, 0x1, PT ;  /* 0x000000010900780c */ /* 0x004fce0003f45270 */
[----:B------:R-:W1:Y:S08]  /*0fb0*/  LDC R8, c[0x0][0xb20] ;  /* 0x0002c800ff087b82 */ /* 0x000e700000000800 */
[----:B------:R-:W2:Y:S01]  /*0fc0*/  LDC.64 R2, c[0x0][0xb28] ;  /* 0x0002ca00ff027b82 */ /* 0x000ea20000000a00 */
[----:B----4-:R-:W-:-:S04]  /*0fd0*/  IMAD.HI.U32 R13, R11, R5, RZ ;  /* 0x000000050b0d7227 */ /* 0x010fc800078e00ff */
[----:B------:R-:W-:-:S04]  /*0fe0*/  IMAD.HI.U32 R5, R14, R5, RZ ;  /* 0x000000050e057227 */ /* 0x000fc800078e00ff */
[----:B---3--:R-:W-:-:S05]  /*0ff0*/  IMAD.HI.U32 R16, R12, R6, RZ ;  /* 0x000000060c107227 */ /* 0x008fca00078e00ff */
[-C--:B------:R-:W-:Y:S01]  /*1000*/  @P2 SHF.R.U32.HI R12, RZ, R7.reuse, R16 ;  /* 0x00000007ff0c2219 */ /* 0x080fe20000011610 */
[----:B------:R-:W-:Y:S01]  /*1010*/  IMAD.HI.U32 R16, R15, R6, RZ ;  /* 0x000000060f107227 */ /* 0x000fe200078e00ff */
[-C--:B-1----:R-:W-:Y:S02]  /*1020*/  @P1 SHF.R.U32.HI R11, RZ, R8.reuse, R13 ;  /* 0x00000008ff0b1219 */ /* 0x082fe4000001160d */
[----:B------:R-:W-:Y:S02]  /*1030*/  SHF.R.U32.HI R5, RZ, R8, R5 ;  /* 0x00000008ff057219 */ /* 0x000fe40000011605 */
[----:B------:R-:W-:Y:S02]  /*1040*/  SHF.R.U32.HI R16, RZ, R7, R16 ;  /* 0x00000007ff107219 */ /* 0x000fe40000011610 */
[----:B------:R-:W-:Y:S01]  /*1050*/  SEL R5, R14, R5, !P1 ;  /* 0x000000050e057207 */ /* 0x000fe20004800000 */
[----:B--2---:R-:W-:Y:S01]  /*1060*/  IMAD.HI.U32 R13, R11, R2, RZ ;  /* 0x000000020b0d7227 */ /* 0x004fe200078e00ff */
[----:B------:R-:W-:-:S03]  /*1070*/  SEL R16, R15, R16, !P2 ;  /* 0x000000100f107207 */ /* 0x000fc60005000000 */
[----:B------:R-:W-:Y:S01]  /*1080*/  IMAD.HI.U32 R6, R12, R2, RZ ;  /* 0x000000020c067227 */ /* 0x000fe200078e00ff */
[----:B------:R-:W-:-:S04]  /*1090*/  @P0 SHF.R.U32.HI R11, RZ, R3, R13 ;  /* 0x00000003ff0b0219 */ /* 0x000fc8000001160d */
[----:B------:R-:W-:Y:S01]  /*10a0*/  @P0 SHF.R.U32.HI R12, RZ, R3, R6 ;  /* 0x00000003ff0c0219 */ /* 0x000fe20000011606 */
[----:B------:R-:W-:-:S04]  /*10b0*/  IMAD R11, R11, R10, RZ ;  /* 0x0000000a0b0b7224 */ /* 0x000fc800078e02ff */
[----:B------:R-:W-:Y:S01]  /*10c0*/  IMAD R6, R12, R10, RZ ;  /* 0x0000000a0c067224 */ /* 0x000fe200078e02ff */
[----:B------:R-:W-:-:S04]  /*10d0*/  ISETP.GE.AND P1, PT, R5, R11, PT ;  /* 0x0000000b0500720c */ /* 0x000fc80003f26270 */
[----:B------:R-:W-:Y:S01]  /*10e0*/  ISETP.GE.OR P1, PT, R16, R6, P1 ;  /* 0x000000061000720c */ /* 0x000fe20000f26670 */
[----:B------:R-:W-:-:S05]  /*10f0*/  IMAD.HI.U32 R6, R5, R2, RZ ;  /* 0x0000000205067227 */ /* 0x000fca00078e00ff */
[----:B------:R-:W-:-:S04]  /*1100*/  SHF.R.U32.HI R6, RZ, R3, R6 ;  /* 0x00000003ff067219 */ /* 0x000fc80000011606 */
[----:B------:R-:W-:-:S03]  /*1110*/  SEL R6, R5, R6, !P0 ;  /* 0x0000000605067207 */ /* 0x000fc60004000000 */
[----:B------:R-:W-:Y:S01]  /*1120*/  @!P1 IMAD.HI.U32 R7, R16, R2, RZ ;  /* 0x0000000210079227 */ /* 0x000fe200078e00ff */
[----:B------:R-:W-:-:S04]  /*1130*/  IADD3 R2, PT, PT, -R6, RZ, RZ ;  /* 0x000000ff06027210 */ /* 0x000fc80007ffe1ff */
[----:B------:R-:W-:Y:S01]  /*1140*/  @!P1 SHF.R.U32.HI R3, RZ, R3, R7 ;  /* 0x00000003ff039219 */ /* 0x000fe20000011607 */
[----:B------:R-:W-:Y:S01]  /*1150*/  IMAD R2, R10, R2, R5 ;  /* 0x000000020a027224 */ /* 0x000fe200078e0205 */
[----:B------:R-:W-:Y:S02]  /*1160*/  IADD3 R7, PT, PT, -R5, RZ, RZ ;  /* 0x000000ff05077210 */ /* 0x000fe40007ffe1ff */
[----:B------:R-:W-:-:S03]  /*1170*/  @!P1 SEL R3, R16, R3, !P0 ;  /* 0x0000000310039207 */ /* 0x000fc60004000000 */
[----:B------:R-:W-:Y:S02]  /*1180*/  IMAD R7, R4, R7, R14 ;  /* 0x0000000704077224 */ /* 0x000fe400078e020e */
[--C-:B------:R-:W-:Y:S02]  /*1190*/  @!P1 IMAD.IADD R6, R6, 0x1, -R3.reuse ;  /* 0x0000000106069824 */ /* 0x100fe400078e0a03 */
[----:B------:R-:W-:Y:S01]  /*11a0*/  @!P1 IMAD R3, R2, R12, R3 ;  /* 0x0000000c02039224 */ /* 0x000fe200078e0203 */
[----:B------:R-:W-:Y:S01]  /*11b0*/  IADD3 R2, PT, PT, -R16, RZ, RZ ;  /* 0x000000ff10027210 */ /* 0x000fe20007ffe1ff */
[----:B------:R-:W-:Y:S02]  /*11c0*/  @!P1 IMAD R5, R6, R10, R16 ;  /* 0x0000000a06059224 */ /* 0x000fe400078e0210 */
[----:B------:R-:W-:Y:S02]  /*11d0*/  @!P1 IMAD.MOV.U32 R16, RZ, RZ, R3 ;  /* 0x000000ffff109224 */ /* 0x000fe400078e0003 */
[----:B------:R-:W-:-:S02]  /*11e0*/  IMAD R2, R9, R2, R15 ;  /* 0x0000000209027224 */ /* 0x000fc400078e020f */
[----:B------:R-:W-:Y:S02]  /*11f0*/  IMAD R14, R5, R4, R7 ;  /* 0x00000004050e7224 */ /* 0x000fe400078e0207 */
[----:B------:R-:W-:Y:S02]  /*1200*/  IMAD R15, R16, R9, R2 ;  /* 0x00000009100f7224 */ /* 0x000fe400078e0202 */
.L_x_15:
[----:B------:R-:W1:Y:S01]  /*1210*/  LDCU UR4, c[0x0][0xb30] ;  /* 0x00016600ff0477ac */ /* 0x000e620008000800 */
[----:B------:R-:W2:Y:S08]  /*1220*/  S2UR UR37, SR_CgaCtaId ;  /* 0x00000000002579c3 */ /* 0x000eb00000008800 */
[----:B------:R-:W3:Y:S01]  /*1230*/  LDC R26, c[0x0][0xb24] ;  /* 0x0002c900ff1a7b82 */ /* 0x000ee20000000800 */
[----:B-1----:R-:W-:-:S09]  /*1240*/  UISETP.NE.AND UP1, UPT, UR4, 0x1, UPT ;  /* 0x000000010400788c */ /* 0x002fd2000bf25270 */
[----:B--2---:R-:W-:Y:S05]  /*1250*/  BRA.U UP1, `(.L_x_16) ;  /* 0x0000000101407547 */ /* 0x004fea000b800000 */
[----:B------:R-:W1:Y:S08]  /*1260*/  LDC.64 R4, c[0x0][0xb10] ;  /* 0x0002c400ff047b82 */ /* 0x000e700000000a00 */
[----:B------:R-:W2:Y:S08]  /*1270*/  LDC.64 R2, c[0x0][0xb18] ;  /* 0x0002c600ff027b82 */ /* 0x000eb00000000a00 */
[----:B------:R-:W4:Y:S08]  /*1280*/  LDC R6, c[0x0][0xb20] ;  /* 0x0002c800ff067b82 */ /* 0x000f300000000800 */
[----:B------:R-:W3:Y:S01]  /*1290*/  LDC R7, c[0x0][0xb0c] ;  /* 0x0002c300ff077b82 */ /* 0x000ee20000000800 */
[----:B-1----:R-:W-:-:S05]  /*12a0*/  IMAD.HI.U32 R4, R15, R4, RZ ;  /* 0x000000040f047227 */ /* 0x002fca00078e00ff */
[----:B------:R-:W-:Y:S01]  /*12b0*/  SHF.R.U32.HI R4, RZ, R5, R4 ;  /* 0x00000005ff047219 */ /* 0x000fe20000011604 */
[----:B--2---:R-:W-:Y:S01]  /*12c0*/  IMAD.HI.U32 R3, R14, R3, RZ ;  /* 0x000000030e037227 */ /* 0x004fe200078e00ff */
[----:B------:R-:W-:-:S04]  /*12d0*/  ISETP.NE.AND P0, PT, R2, 0x1, PT ;  /* 0x000000010200780c */ /* 0x000fc80003f05270 */
[----:B----4-:R-:W-:-:S04]  /*12e0*/  SHF.R.U32.HI R3, RZ, R6, R3 ;  /* 0x00000006ff037219 */ /* 0x010fc80000011603 */
[----:B------:R-:W-:Y:S02]  /*12f0*/  SEL R3, R14, R3, !P0 ;  /* 0x000000030e037207 */ /* 0x000fe40004000000 */
[----:B---3--:R-:W-:-:S04]  /*1300*/  ISETP.NE.AND P1, PT, R7, 0x1, PT ;  /* 0x000000010700780c */ /* 0x008fc80003f25270 */
[----:B------:R-:W-:-:S05]  /*1310*/  SEL R4, R15, R4, !P1 ;  /* 0x000000040f047207 */ /* 0x000fca0004800000 */
[----:B------:R-:W-:Y:S02]  /*1320*/  IMAD.IADD R5, R3, 0x1, -R4 ;  /* 0x0000000103057824 */ /* 0x000fe400078e0a04 */
[----:B------:R-:W-:Y:S02]  /*1330*/  IMAD.IADD R3, R4, 0x1, -R3 ;  /* 0x0000000104037824 */ /* 0x000fe400078e0a03 */
[----:B------:R-:W-:Y:S02]  /*1340*/  IMAD R15, R5, R7, R15 ;  /* 0x00000007050f7224 */ /* 0x000fe400078e020f */
[----:B------:R-:W-:-:S07]  /*1350*/  IMAD R14, R3, R2, R14 ;  /* 0x00000002030e7224 */ /* 0x000fce00078e020e */
.L_x_16:
[----:B------:R-:W-:Y:S01]  /*1360*/  BAR.SYNC.DEFER_BLOCKING 0x0 ;  /* 0x0000000000007b1d */ /* 0x000fe20000010000 */
[----:B------:R-:W-:Y:S01]  /*1370*/  UISETP.NE.AND UP1, UPT, UR8, 0x2, UPT ;  /* 0x000000020800788c */ /* 0x000fe2000bf25270 */
[----:B------:R-:W-:Y:S02]  /*1380*/  ISETP.NE.OR P5, PT, R0, 0x2, !P5 ;  /* 0x000000020000780c */ /* 0x000fe40006fa5670 */
[----:B------:R-:W-:-:S06]  /*1390*/  LOP3.LUT R2, R75, 0x1f, RZ, 0xc0, !PT ;  /* 0x0000001f4b027812 */ /* 0x000fcc00078ec0ff */
[----:B------:R-:W-:Y:S05]  /*13a0*/  BRA.U UP1, `(.L_x_17) ;  /* 0x0000001101d07547 */ /* 0x000fea000b800000 */
[----:B------:R-:W1:Y:S01]  /*13b0*/  LDCU UR13, c[0x0][0x38c] ;  /* 0x00007180ff0d77ac */ /* 0x000e620008000800 */
[----:B------:R-:W2:Y:S01]  /*13c0*/  LDC R8, c[0x0][0x370] ;  /* 0x0000dc00ff087b82 */ /* 0x000ea20000000800 */
[----:B------:R-:W-:Y:S01]  /*13d0*/  PLOP3.LUT P1, PT, PT, PT, UP2, 0x80, 0x8 ;  /* 0x000000000008781c */ /* 0x000fe20003f2f028 */
[----:B------:R-:W-:Y:S01]  /*13e0*/  IMAD.MOV.U32 R17, RZ, RZ, 0x1 ;  /* 0x00000001ff117424 */ /* 0x000fe200078e00ff */
[----:B------:R-:W-:Y:S01]  /*13f0*/  ISETP.EQ.OR P4, PT, R2, RZ, P5 ;  /* 0x000000ff0200720c */ /* 0x000fe20002f82670 */
[----:B------:R-:W-:Y:S01]  /*1400*/  IMAD.MOV.U32 R16, RZ, RZ, RZ ;  /* 0x000000ffff107224 */ /* 0x000fe200078e00ff */
[----:B------:R-:W-:Y:S02]  /*1410*/  PLOP3.LUT P1, PT, P1, PT, PT, 0x8, 0x80 ;  /* 0x000000000080781c */ /* 0x000fe40000f2e170 */
[----:B------:R-:W-:Y:S01]  /*1420*/  CS2R R12, SRZ ;  /* 0x00000000000c7805 */ /* 0x000fe2000001ff00 */
[----:B------:R-:W-:Y:S01]  /*1430*/  IMAD.MOV.U32 R11, RZ, RZ, 0x1 ;  /* 0x00000001ff0b7424 */ /* 0x000fe200078e00ff */
[----:B------:R-:W4:Y:S01]  /*1440*/  LDC R0, c[0x0][0x374] ;  /* 0x0000dd00ff007b82 */ /* 0x000f220000000800 */
[----:B------:R-:W2:Y:S01]  /*1450*/  LDCU.64 UR22, c[0x0][0x348] ;  /* 0x00006900ff1677ac */ /* 0x000ea20008000a00 */
[----:B------:R-:W-:Y:S01]  /*1460*/  UMOV UR6, URZ ;  /* 0x000000ff00067c82 */ /* 0x000fe20008000000 */
[----:B-1----:R-:W-:-:S04]  /*1470*/  UIADD3 UR5, UPT, UPT, UR13, 0x3f, URZ ;  /* 0x0000003f0d057890 */ /* 0x002fc8000fffe0ff */
[----:B------:R-:W-:-:S04]  /*1480*/  USHF.R.S32.HI UR4, URZ, 0x1f, UR5 ;  /* 0x0000001fff047899 */ /* 0x000fc80008011405 */
[----:B------:R-:W-:-:S04]  /*1490*/  ULEA.HI UR4, UR4, UR5, URZ, 0x6 ;  /* 0x0000000504047291 */ /* 0x000fc8000f8f30ff */
[----:B------:R-:W-:Y:S02]  /*14a0*/  USHF.R.S32.HI UR15, URZ, 0x6, UR4 ;  /* 0x00000006ff0f7899 */ /* 0x000fe40008011404 */
[----:B------:R-:W-:Y:S02]  /*14b0*/  UIADD3 UR4, UPT, UPT, UR13, -0x1, URZ ;  /* 0xffffffff0d047890 */ /* 0x000fe4000fffe0ff */
[----:B------:R-:W-:Y:S02]  /*14c0*/  UISETP.LT.U32.AND UP0, UPT, UR15, 0x5, UPT ;  /* 0x000000050f00788c */ /* 0x000fe4000bf01070 */
[----:B------:R-:W-:Y:S02]  /*14d0*/  UISETP.GE.U32.AND UP1, UPT, UR4, -0x7f, UPT ;  /* 0xffffff810400788c */ /* 0x000fe4000bf26070 */
[----:B------:R-:W-:Y:S02]  /*14e0*/  USEL UR14, UR15, 0x5, UP0 ;  /* 0x000000050f0e7887 */ /* 0x000fe40008000000 */
[----:B------:R-:W-:-:S02]  /*14f0*/  UIADD3 UR13, UPT, UPT, UR13, 0x7e, URZ ;  /* 0x0000007e0d0d7890 */ /* 0x000fc4000fffe0ff */
[----:B------:R-:W-:Y:S02]  /*1500*/  UIADD3 UR5, UPT, UPT, UR14, -0x1, URZ ;  /* 0xffffffff0e057890 */ /* 0x000fe4000fffe0ff */
[----:B------:R-:W-:-:S03]  /*1510*/  UIADD3 UR7, UPT, UPT, UR15, -UR14, URZ ;  /* 0x8000000e0f077290 */ /* 0x000fc6000fffe0ff */
[----:B------:R-:W-:-:S04]  /*1520*/  @UP1 UIADD3 UR5, UPT, UPT, UR14, URZ, URZ ;  /* 0x000000ff0e051290 */ /* 0x000fc8000fffe0ff */
[----:B--2---:R-:W-:-:S12]  /*1530*/  UIADD3 UR5, UPT, UPT, UR5, 0x1, URZ ;  /* 0x0000000105057890 */ /* 0x004fd8000fffe0ff */
.L_x_35:
[----:B------:R-:W-:Y:S01]  /*1540*/  UISETP.NE.AND UP0, UPT, UR37, URZ, UPT ;  /* 0x000000ff2500728c */ /* 0x000fe2000bf05270 */
[----:B------:R-:W1:Y:S08]  /*1550*/  S2UR UR37, SR_CgaCtaId ;  /* 0x00000000002579c3 */ /* 0x000e700000008800 */
[----:B------:R-:W-:Y:S05]  /*1560*/  BRA.U UP0, `(.L_x_18) ;  /* 0x0000000100347547 */ /* 0x000fea000b800000 */
[----:B------:R-:W2:Y:S01]  /*1570*/  S2R R2, SR_CgaCtaId ;  /* 0x0000000000027919 */ /* 0x000ea20000008800 */
[----:B------:R-:W-:-:S04]  /*1580*/  MOV R3, 0x400 ;  /* 0x0000040000037802 */ /* 0x000fc80000000f00 */
[----:B--2---:R-:W-:Y:S02]  /*1590*/  LEA R2, R2, R3, 0x18 ;  /* 0x0000000302027211 */ /* 0x004fe400078ec0ff */
[----:B------:R-:W-:-:S03]  /*15a0*/  SHF.L.U32 R3, R11, 0x1f, RZ ;  /* 0x0000001f0b037819 */ /* 0x000fc600000006ff */
[----:B------:R-:W-:-:S04]  /*15b0*/  IMAD R2, R12, 0x8, R2 ;  /* 0x000000080c027824 */ /* 0x000fc800078e0202 */
[----:B------:R-:W2:Y:S02]  /*15c0*/  SYNCS.PHASECHK.TRANS64.TRYWAIT P0, [R2+URZ+0x100], R3 ;  /* 0x00010003020075a7 */ /* 0x000ea400080011ff */
[----:B--2---:R-:W-:Y:S05]  /*15d0*/  @!P0 BRA `(.L_x_19) ;  /* 0x0000005800848947 */ /* 0x004fea0003800000 */
.L_x_116:
[----:B------:R-:W-:Y:S01]  /*15e0*/  VIADD R12, R12, 0x1 ;  /* 0x000000010c0c7836 */ /* 0x000fe20000000000 */
[----:B------:R2:W-:Y:S04]  /*15f0*/  SYNCS.ARRIVE.TRANS64.A1T0 RZ, [R2+URZ+0xf0], RZ ;  /* 0x0000f0ff02ff79a7 */ /* 0x0005e800081000ff */
[----:B------:R-:W-:-:S04]  /*1600*/  ISETP.NE.AND P0, PT, R12, 0x2, PT ;  /* 0x000000020c00780c */ /* 0x000fc80003f05270 */
[----:B------:R-:W-:Y:S02]  /*1610*/  SEL R12, R12, RZ, P0 ;  /* 0x000000ff0c0c7207 */ /* 0x000fe40000000000 */
[----:B--2---:R-:W-:-:S04]  /*1620*/  SEL R2, RZ, 0x1, P0 ;  /* 0x00000001ff027807 */ /* 0x004fc80000000000 */
[----:B------:R-:W-:-:S07]  /*1630*/  LOP3.LUT R11, R11, R2, RZ, 0x3c, !PT ;  /* 0x000000020b0b7212 */ /* 0x000fce00078e3cff */
.L_x_18:
[----:B------:R-:W-:Y:S01]  /*1640*/  UMOV UR4, 0x400 ;  /* 0x0000040000047882 */ /* 0x000fe20000000000 */
[----:B------:R-:W-:Y:S01]  /*1650*/  SHF.L.U32 R2, R17, 0x1f, RZ ;  /* 0x0000001f11027819 */ /* 0x000fe200000006ff */
[----:B-1----:R-:W-:Y:S01]  /*1660*/  ULEA UR4, UR37, UR4, 0x18 ;  /* 0x0000000425047291 */ /* 0x002fe2000f8ec0ff */
[----:B------:R-:W-:Y:S01]  /*1670*/  R2UR UR35, R15 ;  /* 0x000000000f2372ca */ /* 0x000fe200000e0000 */
[----:B------:R-:W-:Y:S01]  /*1680*/  UISETP.GE.U32.AND UP0, UPT, UR13, 0x7f, UPT ;  /* 0x0000007f0d00788c */ /* 0x000fe2000bf06070 */
[----:B------:R-:W-:Y:S01]  /*1690*/  R2UR UR19, R14 ;  /* 0x000000000e1372ca */ /* 0x000fe200000e0000 */
[----:B------:R-:W-:Y:S01]  /*16a0*/  ULEA UR8, UR6, UR4, 0x3 ;  /* 0x0000000406087291 */ /* 0x000fe2000f8e18ff */
[----:B------:R-:W-:-:S08]  /*16b0*/  UMOV UR29, URZ ;  /* 0x000000ff001d7c82 */ /* 0x000fd00008000000 */
[----:B------:R1:W2:Y:S01]  /*16c0*/  SYNCS.PHASECHK.TRANS64.TRYWAIT P0, [UR8+0x28], R2 ;  /* 0x00002802ff0075a7 */ /* 0x0002a20008001108 */
[----:B------:R-:W-:Y:S02]  /*16d0*/  USHF.L.U32 UR35, UR35, 0x6, URZ ;  /* 0x0000000623237899 */ /* 0x000fe400080006ff */
[----:B------:R-:W-:Y:S01]  /*16e0*/  USHF.L.U32 UR19, UR19, 0x6, URZ ;  /* 0x0000000613137899 */ /* 0x000fe200080006ff */
[----:B------:R-:W-:Y:S11]  /*16f0*/  BRA.U !UP0, `(.L_x_20) ;  /* 0x0000000108d47547 */ /* 0x000ff6000b800000 */
[----:B------:R-:W-:Y:S01]  /*1700*/  UMOV UR21, URZ ;  /* 0x000000ff00157c82 */ /* 0x000fe20008000000 */
[----:B------:R-:W-:-:S05]  /*1710*/  UMOV UR42, UR6 ;  /* 0x00000006002a7c82 */ /* 0x000fca0008000000 */
.L_x_25:
[----:B-1----:R-:W-:Y:S01]  /*1720*/  ULEA UR33, UR42, UR4, 0x3 ;  /* 0x000000042a217291 */ /* 0x002fe2000f8e18ff */
[----:B--2---:R-:W-:Y:S01]  /*1730*/  @!P5 MOV R3, 0x8000 ;  /* 0x000080000003d802 */ /* 0x004fe20000000f00 */
[----:B--2---:R-:W-:Y:S10]  /*1740*/  @P0 BRA `(.L_x_21) ;  /* 0x00000000000c0947 */ /* 0x004ff40003800000 */
[----:B------:R-:W-:-:S04]  /*1750*/  SHF.L.U32 R4, R17, 0x1f, RZ ;  /* 0x0000001f11047819 */ /* 0x000fc800000006ff */
[----:B------:R-:W2:Y:S02]  /*1760*/  SYNCS.PHASECHK.TRANS64.TRYWAIT P0, [UR33+0x28], R4 ;  /* 0x00002804ff0075a7 */ /* 0x000ea40008001121 */
[----:B--2---:R-:W-:Y:S05]  /*1770*/  @!P0 BRA `(.L_x_22) ;  /* 0x0000005800308947 */ /* 0x004fea0003800000 */
.L_x_21:
[----:B------:R2:W-:Y:S01]  /*1780*/  @!P5 SYNCS.ARRIVE.TRANS64 RZ, [UR33], R3 ;  /* 0x00000003ffffd9a7 */ /* 0x0005e20008000021 */
[----:B------:R-:W-:Y:S04]  /*1790*/  BSSY.RECONVERGENT B0, `(.L_x_23) ;  /* 0x0000003000007945 */ /* 0x000fe80003800200 */
[----:B------:R-:W-:Y:S05]  /*17a0*/  @P4 BRA `(.L_x_24) ;  /* 0x0000000000044947 */ /* 0x000fea0003800000 */
[----:B------:R-:W-:Y:S05]  /*17b0*/  BPT.TRAP 0x1 ;  /* 0x000000040000795c */ /* 0x000fea0000300000 */
.L_x_24:
[----:B------:R-:W-:Y:S05]  /*17c0*/  BSYNC.RECONVERGENT B0 ;  /* 0x0000000000007941 */ /* 0x000fea0003800200 */
.L_x_23:
[----:B------:R-:W-:Y:S02]  /*17d0*/  UIADD3 UR6, UPT, UPT, UR42, 0x1, URZ ;  /* 0x000000012a067890 */ /* 0x000fe4000fffe0ff */
[----:B------:R-:W-:Y:S02]  /*17e0*/  UIADD3 UR40, UP1, UPT, UR22, 0x80, URZ ;  /* 0x0000008016287890 */ /* 0x000fe4000ff3e0ff */
[----:B------:R-:W-:Y:S02]  /*17f0*/  UISETP.NE.AND UP0, UPT, UR6, 0x5, UPT ;  /* 0x000000050600788c */ /* 0x000fe4000bf05270 */
[----:B------:R-:W-:Y:S02]  /*1800*/  USHF.L.U32 UR34, UR21, 0x6, URZ ;  /* 0x0000000615227899 */ /* 0x000fe400080006ff */
[----:B------:R-:W-:Y:S02]  /*1810*/  USEL UR9, URZ, 0x1, UP0 ;  /* 0x00000001ff097887 */ /* 0x000fe40008000000 */
[----:B------:R-:W-:-:S02]  /*1820*/  USEL UR6, UR6, URZ, UP0 ;  /* 0x000000ff06067287 */ /* 0x000fc40008000000 */
[----:B------:R-:W-:Y:S02]  /*1830*/  UIADD3 UR38, UP0, UPT, UR22, 0x180, URZ ;  /* 0x0000018016267890 */ /* 0x000fe4000ff1e0ff */
[----:B------:R-:W-:Y:S01]  /*1840*/  ULEA UR8, UR6, UR4, 0x3 ;  /* 0x0000000406087291 */ /* 0x000fe2000f8e18ff */
[----:B------:R-:W-:Y:S01]  /*1850*/  LOP3.LUT R17, R17, UR9, RZ, 0x3c, !PT ;  /* 0x0000000911117c12 */ /* 0x000fe2000f8e3cff */
[----:B------:R-:W-:Y:S02]  /*1860*/  UIADD3.X UR41, UPT, UPT, URZ, UR23, URZ, UP1, !UPT ;  /* 0x00000017ff297290 */ /* 0x000fe40008ffe4ff */
[----:B------:R-:W-:Y:S01]  /*1870*/  UIADD3 UR26, UPT, UPT, UR34, 0x20, URZ ;  /* 0x00000020221a7890 */ /* 0x000fe2000fffe0ff */
[----:B-1----:R-:W-:Y:S01]  /*1880*/  SHF.L.U32 R2, R17, 0x1f, RZ ;  /* 0x0000001f11027819 */ /* 0x002fe200000006ff */
[----:B------:R-:W-:Y:S01]  /*1890*/  UIADD3.X UR39, UPT, UPT, URZ, UR23, URZ, UP0, !UPT ;  /* 0x00000017ff277290 */ /* 0x000fe200087fe4ff */
[----:B------:R-:W-:Y:S02]  /*18a0*/  UMOV UR30, 0x0 ;  /* 0x00000000001e7882 */ /* 0x000fe40000000000 */
[----:B------:R1:W1:Y:S01]  /*18b0*/  SYNCS.PHASECHK.TRANS64.TRYWAIT P0, [UR8+0x28], R2 ;  /* 0x00002802ff0075a7 */ /* 0x0002620008001108 */
[----:B------:R-:W-:Y:S01]  /*18c0*/  ULEA UR8, UR42, UR4, 0xe ;  /* 0x000000042a087291 */ /* 0x000fe2000f8e70ff */
[----:B------:R-:W-:Y:S01]  /*18d0*/  UMOV UR31, 0x10000000 ;  /* 0x10000000001f7882 */ /* 0x000fe20000000000 */
[----:B------:R-:W-:-:S02]  /*18e0*/  UMOV UR25, UR33 ;  /* 0x0000002100197c82 */ /* 0x000fc40008000000 */
[----:B------:R-:W-:Y:S02]  /*18f0*/  UIADD3 UR32, UPT, UPT, UR8, 0x6800, URZ ;  /* 0x0000680008207890 */ /* 0x000fe4000fffe0ff */
[----:B------:R-:W-:Y:S02]  /*1900*/  UIADD3 UR24, UPT, UPT, UR8, 0x8800, URZ ;  /* 0x0000880008187890 */ /* 0x000fe4000fffe0ff */
[----:B------:R-:W-:Y:S02]  /*1910*/  UIADD3 UR16, UPT, UPT, UR8, 0x1a800, URZ ;  /* 0x0001a80008107890 */ /* 0x000fe4000fffe0ff */
[----:B------:R-:W-:Y:S01]  /*1920*/  UIADD3 UR8, UPT, UPT, UR8, 0x1c800, URZ ;  /* 0x0001c80008087890 */ /* 0x000fe2000fffe0ff */
[----:B------:R-:W-:Y:S01]  /*1930*/  UMOV UR27, UR35 ;  /* 0x00000023001b7c82 */ /* 0x000fe20008000000 */
[----:B------:R-:W-:Y:S01]  /*1940*/  UMOV UR28, UR36 ;  /* 0x00000024001c7c82 */ /* 0x000fe20008000000 */
[----:B------:R-:W-:Y:S01]  /*1950*/  UMOV UR17, UR33 ;  /* 0x0000002100117c82 */ /* 0x000fe20008000000 */
[----:B------:R-:W-:Y:S01]  /*1960*/  UMOV UR20, UR36 ;  /* 0x0000002400147c82 */ /* 0x000fe20008000000 */
[----:B------:R-:W-:Y:S01]  /*1970*/  UMOV UR18, UR34 ;  /* 0x0000002200127c82 */ /* 0x000fe20008000000 */
[----:B------:R1:W-:Y:S01]  /*1980*/  UTMALDG.3D [UR32], [UR40], desc[UR30] ;  /* 0x00001e20280075b4 */ /* 0x0003e20008011000 */
[----:B------:R-:W-:Y:S01]  /*1990*/  UMOV UR11, UR19 ;  /* 0x00000013000b7c82 */ /* 0x000fe20008000000 */
[----:B------:R-:W-:Y:S01]  /*19a0*/  UMOV UR12, UR36 ;  /* 0x00000024000c7c82 */ /* 0x000fe20008000000 */
[----:B------:R-:W-:Y:S01]  /*19b0*/  UMOV UR9, UR33 ;  /* 0x0000002100097c82 */ /* 0x000fe20008000000 */
[----:B------:R-:W-:Y:S01]  /*19c0*/  UMOV UR10, UR26 ;  /* 0x0000001a000a7c82 */ /* 0x000fe20008000000 */
[----:B------:R-:W-:Y:S01]  /*19d0*/  UIADD3 UR21, UPT, UPT, UR21, 0x1, URZ ;  /* 0x0000000115157890 */ /* 0x000fe2000fffe0ff */
[----:B------:R-:W-:Y:S01]  /*19e0*/  UMOV UR29, UR5 ;  /* 0x00000005001d7c82 */ /* 0x000fe20008000000 */
[----:B------:R1:W-:Y:S02]  /*19f0*/  UTMALDG.3D [UR24], [UR40], desc[UR30] ;  /* 0x00001e18280075b4 */ /* 0x0003e40008011000 */
[----:B------:R-:W-:Y:S01]  /*1a00*/  UISETP.NE.AND UP0, UPT, UR21, UR5, UPT ;  /* 0x000000051500728c */ /* 0x000fe2000bf05270 */
[----:B------:R-:W-:Y:S01]  /*1a10*/  UMOV UR42, UR6 ;  /* 0x00000006002a7c82 */ /* 0x000fe20008000000 */
[----:B------:R1:W-:Y:S01]  /*1a20*/  UTMALDG.3D [UR16], [UR38], desc[UR30] ;  /* 0x00001e10260075b4 */ /* 0x0003e20008011000 */
[----:B------:R1:W-:Y:S06]  /*1a30*/  UTMALDG.3D [UR8], [UR38], desc[UR30] ;  /* 0x00001e08260075b4 */ /* 0x0003ec0008011000 */
[----:B------:R-:W-:Y:S05]  /*1a40*/  BRA.U UP0, `(.L_x_25) ;  /* 0xfffffffd00347547 */ /* 0x000fea000b83ffff */
.L_x_20:
[----:B-1----:R-:W-:Y:S01]  /*1a50*/  ULEA UR8, UR6, UR4, 0x3 ;  /* 0x0000000406087291 */ /* 0x002fe2000f8e18ff */
[----:B------:R-:W-:Y:S01]  /*1a60*/  SHF.L.U32 R2, R17, 0x1f, RZ ;  /* 0x0000001f11027819 */ /* 0x000fe200000006ff */
[----:B------:R-:W-:Y:S01]  /*1a70*/  @!P1 SYNCS.ARRIVE.TRANS64.A1T0 RZ, [UR4+0x88], RZ ;  /* 0x000088ffffff99a7 */ /* 0x000fe20008100004 */
[----:B------:R-:W-:-:S06]  /*1a80*/  UISETP.GT.AND UP0, UPT, UR15, UR14, UPT ;  /* 0x0000000e0f00728c */ /* 0x000fcc000bf04270 */
[----:B--2---:R1:W2:Y:S03]  /*1a90*/  SYNCS.PHASECHK.TRANS64.TRYWAIT P0, [UR8+0x28], R2 ;  /* 0x00002802ff0075a7 */ /* 0x0042a60008001108 */
[----:B------:R-:W-:Y:S05]  /*1aa0*/  BRA.U !UP0, `(.L_x_26) ;  /* 0x0000000108d07547 */ /* 0x000fea000b800000 */
[----:B------:R-:W-:Y:S01]  /*1ab0*/  UIADD3 UR21, UPT, UPT, UR7, UR29, URZ ;  /* 0x0000001d07157290 */ /* 0x000fe2000fffe0ff */
[----:B------:R-:W-:-:S11]  /*1ac0*/  UMOV UR42, UR6 ;  /* 0x00000006002a7c82 */ /* 0x000fd60008000000 */
.L_x_31:
[----:B-1----:R-:W-:Y:S01]  /*1ad0*/  ULEA UR33, UR42, UR4, 0x3 ;  /* 0x000000042a217291 */ /* 0x002fe2000f8e18ff */
[----:B--2---:R-:W-:Y:S01]  /*1ae0*/  @!P5 MOV R3, 0x8000 ;  /* 0x000080000003d802 */ /* 0x004fe20000000f00 */
[----:B--2---:R-:W-:Y:S10]  /*1af0*/  @P0 BRA `(.L_x_27) ;  /* 0x00000000000c0947 */ /* 0x004ff40003800000 */
[----:B------:R-:W-:-:S04]  /*1b00*/  SHF.L.U32 R4, R17, 0x1f, RZ ;  /* 0x0000001f11047819 */ /* 0x000fc800000006ff */
[----:B------:R-:W2:Y:S02]  /*1b10*/  SYNCS.PHASECHK.TRANS64.TRYWAIT P0, [UR33+0x28], R4 ;  /* 0x00002804ff0075a7 */ /* 0x000ea40008001121 */
[----:B--2---:R-:W-:Y:S05]  /*1b20*/  @!P0 BRA `(.L_x_28) ;  /* 0x00000054005c8947 */ /* 0x004fea0003800000 */
.L_x_27:
[----:B------:R2:W-:Y:S01]  /*1b30*/  @!P5 SYNCS.ARRIVE.TRANS64 RZ, [UR33], R3 ;  /* 0x00000003ffffd9a7 */ /* 0x0005e20008000021 */
[----:B------:R-:W-:Y:S04]  /*1b40*/  BSSY.RECONVERGENT B0, `(.L_x_29) ;  /* 0x0000003000007945 */ /* 0x000fe80003800200 */
[----:B------:R-:W-:Y:S05]  /*1b50*/  @P4 BRA `(.L_x_30) ;  /* 0x0000000000044947 */ /* 0x000fea0003800000 */
[----:B------:R-:W-:Y:S05]  /*1b60*/  BPT.TRAP 0x1 ;  /* 0x000000040000795c */ /* 0x000fea0000300000 */
.L_x_30:
[----:B------:R-:W-:Y:S05]  /*1b70*/  BSYNC.RECONVERGENT B0 ;  /* 0x0000000000007941 */ /* 0x000fea0003800200 */
.L_x_29:
        /* <DEDUP_REMOVED lines=31> */
[----:B------:R-:W-:Y:S01]  /*1d70*/  UMOV UR10, UR26 ;  /* 0x0000001a000a7c82 */ /* 0x000fe20008000000 */
[----:B------:R-:W-:Y:S01]  /*1d80*/  UIADD3 UR29, UPT, UPT, UR29, 0x1, URZ ;  /* 0x000000011d1d7890 */ /* 0x000fe2000fffe0ff */
[----:B------:R1:W-:Y:S01]  /*1d90*/  UTMALDG.3D [UR24], [UR40], desc[UR30] ;  /* 0x00001e18280075b4 */ /* 0x0003e20008011000 */
[----:B------:R-:W-:-:S02]  /*1da0*/  UMOV UR42, UR6 ;  /* 0x00000006002a7c82 */ /* 0x000fc40008000000 */
[----:B------:R-:W-:Y:S01]  /*1db0*/  UISETP.NE.AND UP0, UPT, UR29, UR21, UPT ;  /* 0x000000151d00728c */ /* 0x000fe2000bf05270 */
[----:B------:R1:W-:Y:S01]  /*1dc0*/  UTMALDG.3D [UR16], [UR38], desc[UR30] ;  /* 0x00001e10260075b4 */ /* 0x0003e20008011000 */
[----:B------:R1:W-:Y:S07]  /*1dd0*/  UTMALDG.3D [UR8], [UR38], desc[UR30] ;  /* 0x00001e08260075b4 */ /* 0x0003ee0008011000 */
[----:B------:R-:W-:Y:S05]  /*1de0*/  BRA.U UP0, `(.L_x_31) ;  /* 0xfffffffd00387547 */ /* 0x000fea000b83ffff */
.L_x_26:
[C---:B-1----:R-:W-:Y:S01]  /*1df0*/  LEA R2, R16.reuse, UR4, 0x3 ;  /* 0x0000000410027c11 */ /* 0x042fe2000f8e18ff */
[----:B------:R-:W-:Y:S01]  /*1e00*/  NOP ;  /* 0x0000000000007918 */ /* 0x000fe20000000000 */
[----:B--2---:R-:W-:Y:S02]  /*1e10*/  SHF.L.U32 R3, R13, 0x1f, RZ ;  /* 0x0000001f0d037819 */ /* 0x004fe400000006ff */
[----:B------:R-:W-:Y:S02]  /*1e20*/  LEA R4, R16, UR4, 0x4 ;  /* 0x0000000410047c11 */ /* 0x000fe4000f8e20ff */
[----:B------:R-:W1:Y:S02]  /*1e30*/  SYNCS.PHASECHK.TRANS64.TRYWAIT P0, [R2+URZ+0x90], R3 ;  /* 0x00009003020075a7 */ /* 0x000e6400080011ff */
[----:B-1----:R-:W-:Y:S05]  /*1e40*/  @!P0 BRA `(.L_x_32) ;  /* 0x0000005000ac8947 */ /* 0x002fea0003800000 */
.L_x_119:
[----:B------:R-:W2:Y:S01]  /*1e50*/  LDS.128 R4, [R4+0x120] ;  /* 0x0001200004047984 */ /* 0x000ea20000000c00 */
[----:B---3--:R-:W-:Y:S01]  /*1e60*/  ISETP.GE.AND P0, PT, R26, 0x1, PT ;  /* 0x000000011a00780c */ /* 0x008fe20003f06270 */
[----:B-1----:R-:W-:Y:S01]  /*1e70*/  VIADD R2, R2, 0xa0 ;  /* 0x000000a002027836 */ /* 0x002fe20000000000 */
[----:B------:R-:W-:Y:S01]  /*1e80*/  @!PT LDS RZ, [RZ] ;  /* 0x00000000fffff984 */ /* 0x000fe20000000800 */
[----:B------:R-:W-:Y:S01]  /*1e90*/  @!PT LDS RZ, [RZ] ;  /* 0x00000000fffff984 */ /* 0x000fe20000000800 */
[----:B------:R-:W-:Y:S01]  /*1ea0*/  @!PT LDS RZ, [RZ] ;  /* 0x00000000fffff984 */ /* 0x000fe20000000800 */
[----:B------:R-:W-:Y:S01]  /*1eb0*/  @!PT LDS RZ, [RZ] ;  /* 0x00000000fffff984 */ /* 0x000fe20000000800 */
[----:B------:R1:W-:Y:S06]  /*1ec0*/  MEMBAR.ALL.CTA ;  /* 0x0000000000007992 */ /* 0x0003ec0000008000 */
[----:B-1----:R-:W1:Y:S01]  /*1ed0*/  FENCE.VIEW.ASYNC.S ;  /* 0x00000000000073c6 */ /* 0x002e620000000000 */
[----:B------:R-:W-:-:S04]  /*1ee0*/  PRMT R2, RZ, 0x654, R2 ;  /* 0x00000654ff027816 */ /* 0x000fc80000000002 */
[----:B-1----:R1:W-:Y:S01]  /*1ef0*/  SYNCS.ARRIVE.TRANS64.RED.A1T0 RZ, [R2+URZ], RZ ;  /* 0x000000ff02ff79a7 */ /* 0x0023e200081004ff */
[----:B--2---:R-:W-:-:S13]  /*1f00*/  LOP3.LUT P2, RZ, R6, 0x1, RZ, 0xc0, !PT ;  /* 0x0000000106ff7812 */ /* 0x004fda000784c0ff */
[----:B------:R-:W-:Y:S01]  /*1f10*/  @P2 SHF.R.U32.HI R3, RZ, 0x10, R5 ;  /* 0x00000010ff032819 */ /* 0x000fe20000011605 */
[----:B------:R-:W-:Y:S01]  /*1f20*/  VOTEU.ANY UP0, P2 ;  /* 0x0000000000ff7886 */ /* 0x000fe20001000100 */
[----:B------:R-:W-:Y:S02]  /*1f30*/  @P2 MOV R10, R4 ;  /* 0x00000004000a2202 */ /* 0x000fe40000000f00 */
[----:B------:R-:W-:Y:S02]  /*1f40*/  @P2 R2UR.BROADCAST UR8, R3 ;  /* 0x00000000030822ca */ /* 0x000fe400008e0000 */
[----:B------:R-:W-:-:S11]  /*1f50*/  @P2 LOP3.LUT R9, R5, 0xffff, RZ, 0xc0, !PT ;  /* 0x0000ffff05092812 */ /* 0x000fd600078ec0ff */
[----:B------:R-:W-:Y:S01]  /*1f60*/  @UP0 UMOV UR36, UR8 ;  /* 0x0000000800240c82 */ /* 0x000fe20008000000 */
[----:B-1----:R-:W-:Y:S05]  /*1f70*/  @!P0 BRA `(.L_x_33) ;  /* 0x0000000000b88947 */ /* 0x002fea0003800000 */
[----:B------:R-:W4:Y:S01]  /*1f80*/  LDC.64 R4, c[0x0][0xb18] ;  /* 0x0002c600ff047b82 */ /* 0x000f220000000a00 */
[----:B------:R-:W-:-:S07]  /*1f90*/  ISETP.NE.AND P3, PT, R26, 0x1, PT ;  /* 0x000000011a00780c */ /* 0x000fce0003f65270 */
[----:B------:R-:W1:Y:S08]  /*1fa0*/  LDC.64 R6, c[0x0][0xb10] ;  /* 0x0002c400ff067b82 */ /* 0x000e700000000a00 */
[----:B------:R-:W2:Y:S08]  /*1fb0*/  LDC R14, c[0x0][0xb20] ;  /* 0x0002c800ff0e7b82 */ /* 0x000eb00000000800 */
[----:B------:R-:W3:Y:S01]  /*1fc0*/  LDC R15, c[0x0][0xb0c] ;  /* 0x0002c300ff0f7b82 */ /* 0x000ee20000000800 */
[----:B----4-:R-:W-:Y:S01]  /*1fd0*/  IMAD.HI.U32 R19, R0, R5, RZ ;  /* 0x0000000500137227 */ /* 0x010fe200078e00ff */
[----:B------:R-:W-:-:S03]  /*1fe0*/  ISETP.NE.AND P0, PT, R4, 0x1, PT ;  /* 0x000000010400780c */ /* 0x000fc60003f05270 */
[----:B------:R-:W-:-:S03]  /*1ff0*/  IMAD.HI.U32 R5, R9, R5, RZ ;  /* 0x0000000509057227 */ /* 0x000fc600078e00ff */
[----:B------:R-:W4:Y:S01]  /*2000*/  LDC.64 R2, c[0x0][0xb28] ;  /* 0x0002ca00ff027b82 */ /* 0x000f220000000a00 */
[----:B-1----:R-:W-:-:S04]  /*2010*/  IMAD.HI.U32 R20, R8, R6, RZ ;  /* 0x0000000608147227 */ /* 0x002fc800078e00ff */
[----:B------:R-:W-:Y:S01]  /*2020*/  IMAD.HI.U32 R21, R10, R6, RZ ;  /* 0x000000060a157227 */ /* 0x000fe200078e00ff */
[----:B------:R-:W-:Y:S02]  /*2030*/  SHF.R.U32.HI R20, RZ, R7, R20 ;  /* 0x00000007ff147219 */ /* 0x000fe40000011614 */
[-C--:B--2---:R-:W-:Y:S02]  /*2040*/  SHF.R.U32.HI R19, RZ, R14.reuse, R19 ;  /* 0x0000000eff137219 */ /* 0x084fe40000011613 */
[----:B------:R-:W-:Y:S02]  /*2050*/  SHF.R.U32.HI R5, RZ, R14, R5 ;  /* 0x0000000eff057219 */ /* 0x000fe40000011605 */
[----:B------:R-:W-:Y:S02]  /*2060*/  SEL R19, R0, R19, !P0 ;  /* 0x0000001300137207 */ /* 0x000fe40004000000 */
[----:B------:R-:W-:Y:S02]  /*2070*/  SHF.R.U32.HI R21, RZ, R7, R21 ;  /* 0x00000007ff157219 */ /* 0x000fe40000011615 */
[----:B---3--:R-:W-:-:S02]  /*2080*/  ISETP.NE.AND P1, PT, R15, 0x1, PT ;  /* 0x000000010f00780c */ /* 0x008fc40003f25270 */
[----:B------:R-:W-:Y:S02]  /*2090*/  SEL R5, R9, R5, !P0 ;  /* 0x0000000509057207 */ /* 0x000fe40004000000 */
[----:B------:R-:W-:Y:S02]  /*20a0*/  SEL R20, R8, R20, !P1 ;  /* 0x0000001408147207 */ /* 0x000fe40004800000 */
[----:B------:R-:W-:Y:S01]  /*20b0*/  SEL R21, R10, R21, !P1 ;  /* 0x000000150a157207 */ /* 0x000fe20004800000 */
[----:B----4-:R-:W-:-:S04]  /*20c0*/  IMAD.HI.U32 R18, R19, R2, RZ ;  /* 0x0000000213127227 */ /* 0x010fc800078e00ff */
        /* <DEDUP_REMOVED lines=10> */
[----:B------:R-:W-:-:S04]  /*2170*/  @!P0 IMAD.HI.U32 R7, R21, R2, RZ ;  /* 0x0000000215078227 */ /* 0x000fc800078e00ff */
[----:B------:R-:W-:Y:S01]  /*2180*/  IMAD.MOV R2, RZ, RZ, -R6 ;  /* 0x000000ffff027224 */ /* 0x000fe200078e0a06 */
[----:B------:R-:W-:Y:S02]  /*2190*/  @!P0 SHF.R.U32.HI R3, RZ, R3, R7 ;  /* 0x00000003ff038219 */ /* 0x000fe40000011607 */
[----:B------:R-:W-:Y:S01]  /*21a0*/  IADD3 R7, PT, PT, -R5, RZ, RZ ;  /* 0x000000ff05077210 */ /* 0x000fe20007ffe1ff */
[----:B------:R-:W-:Y:S01]  /*21b0*/  IMAD R2, R26, R2, R5 ;  /* 0x000000021a027224 */ /* 0x000fe200078e0205 */
        /* <DEDUP_REMOVED lines=10> */
.L_x_33:
[----:B------:R-:W1:Y:S02]  /*2260*/  LDCU UR8, c[0x0][0xb30] ;  /* 0x00016600ff0877ac */ /* 0x000e640008000800 */
[----:B-1----:R-:W-:-:S09]  /*2270*/  UISETP.NE.AND UP0, UPT, UR8, 0x1, UPT ;  /* 0x000000010800788c */ /* 0x002fd2000bf05270 */
[----:B------:R-:W-:Y:S05]  /*2280*/  BRA.U UP0, `(.L_x_34) ;  /* 0x0000000100407547 */ /* 0x000fea000b800000 */
[----:B------:R-:W1:Y:S08]  /*2290*/  LDC.64 R4, c[0x0][0xb10] ;  /* 0x0002c400ff047b82 */ /* 0x000e700000000a00 */
[----:B------:R-:W2:Y:S08]  /*22a0*/  LDC.64 R2, c[0x0][0xb18] ;  /* 0x0002c600ff027b82 */ /* 0x000eb00000000a00 */
[----:B------:R-:W3:Y:S08]  /*22b0*/  LDC R6, c[0x0][0xb20] ;  /* 0x0002c800ff067b82 */ /* 0x000ef00000000800 */
[----:B------:R-:W4:Y:S01]  /*22c0*/  LDC R7, c[0x0][0xb0c] ;  /* 0x0002c300ff077b82 */ /* 0x000f220000000800 */
[----:B-1----:R-:W-:-:S05]  /*22d0*/  IMAD.HI.U32 R4, R10, R4, RZ ;  /* 0x000000040a047227 */ /* 0x002fca00078e00ff */
[----:B------:R-:W-:Y:S01]  /*22e0*/  SHF.R.U32.HI R4, RZ, R5, R4 ;  /* 0x00000005ff047219 */ /* 0x000fe20000011604 */
[----:B--2---:R-:W-:Y:S01]  /*22f0*/  IMAD.HI.U32 R3, R9, R3, RZ ;  /* 0x0000000309037227 */ /* 0x004fe200078e00ff */
[----:B------:R-:W-:-:S04]  /*2300*/  ISETP.NE.AND P0, PT, R2, 0x1, PT ;  /* 0x000000010200780c */ /* 0x000fc80003f05270 */
[----:B---3--:R-:W-:-:S04]  /*2310*/  SHF.R.U32.HI R3, RZ, R6, R3 ;  /* 0x00000006ff037219 */ /* 0x008fc80000011603 */
[----:B------:R-:W-:Y:S02]  /*2320*/  SEL R3, R9, R3, !P0 ;  /* 0x0000000309037207 */ /* 0x000fe40004000000 */
[----:B----4-:R-:W-:-:S04]  /*2330*/  ISETP.NE.AND P1, PT, R7, 0x1, PT ;  /* 0x000000010700780c */ /* 0x010fc80003f25270 */
[----:B------:R-:W-:-:S05]  /*2340*/  SEL R4, R10, R4, !P1 ;  /* 0x000000040a047207 */ /* 0x000fca0004800000 */
[----:B------:R-:W-:Y:S02]  /*2350*/  IMAD.IADD R5, R3, 0x1, -R4 ;  /* 0x0000000103057824 */ /* 0x000fe400078e0a04 */
[----:B------:R-:W-:Y:S02]  /*2360*/  IMAD.IADD R3, R4, 0x1, -R3 ;  /* 0x0000000104037824 */ /* 0x000fe400078e0a03 */
[----:B------:R-:W-:Y:S02]  /*2370*/  IMAD R10, R5, R7, R10 ;  /* 0x00000007050a7224 */ /* 0x000fe400078e020a */
[----:B------:R-:W-:-:S07]  /*2380*/  IMAD R9, R3, R2, R9 ;  /* 0x0000000203097224 */ /* 0x000fce00078e0209 */
.L_x_34:
[----:B------:R-:W-:Y:S01]  /*2390*/  VIADD R16, R16, 0x1 ;  /* 0x0000000110107836 */ /* 0x000fe20000000000 */
[----:B------:R-:W-:Y:S01]  /*23a0*/  PLOP3.LUT P1, PT, PT, PT, PT, 0x80, 0x8 ;  /* 0x000000000008781c */ /* 0x000fe20003f2f070 */
[----:B------:R-:W-:Y:S02]  /*23b0*/  IMAD.IADD R15, R10, 0x1, R63 ;  /* 0x000000010a0f7824 */ /* 0x000fe400078e023f */
[----:B------:R-:W-:Y:S01]  /*23c0*/  IMAD.IADD R14, R9, 0x1, R62 ;  /* 0x00000001090e7824 */ /* 0x000fe200078e023e */
[----:B------:R-:W-:-:S04]  /*23d0*/  ISETP.NE.AND P0, PT, R16, 0x2, PT ;  /* 0x000000021000780c */ /* 0x000fc80003f05270 */
[----:B------:R-:W-:Y:S02]  /*23e0*/  SEL R2, RZ, 0x1, P0 ;  /* 0x00000001ff027807 */ /* 0x000fe40000000000 */
[----:B------:R-:W-:Y:S02]  /*23f0*/  SEL R16, R16, RZ, P0 ;  /* 0x000000ff10107207 */ /* 0x000fe40000000000 */
[----:B------:R-:W-:Y:S01]  /*2400*/  LOP3.LUT R13, R13, R2, RZ, 0x3c, !PT ;  /* 0x000000020d0d7212 */ /* 0x000fe200078e3cff */
[----:B------:R-:W-:Y:S06]  /*2410*/  @P2 BRA `(.L_x_35) ;  /* 0xfffffff000482947 */ /* 0x000fec000383ffff */
[----:B------:R-:W-:Y:S01]  /*2420*/  UIADD3 UR4, UPT, UPT, UR4, 0x28, URZ ;  /* 0x0000002804047890 */ /* 0x000fe2000fffe0ff */
[----:B------:R-:W-:-:S03]  /*2430*/  SHF.L.U32 R2, R17, 0x1f, RZ ;  /* 0x0000001f11027819 */ /* 0x000fc600000006ff */
[----:B------:R-:W-:-:S09]  /*2440*/  ULEA UR5, UR6, UR4, 0x3 ;  /* 0x0000000406057291 */ /* 0x000fd2000f8e18ff */
[----:B------:R-:W1:Y:S02]  /*2450*/  SYNCS.PHASECHK.TRANS64.TRYWAIT P0, [UR5], R2 ;  /* 0x00000002ff0075a7 */ /* 0x000e640008001105 */
[----:B-1----:R-:W-:Y:S05]  /*2460*/  @!P0 BRA `(.L_x_36) ;  /* 0x0000004c00388947 */ /* 0x002fea0003800000 */
.L_x_121:
[----:B------:R-:W-:-:S04]  /*2470*/  UIADD3 UR6, UPT, UPT, UR6, 0x1, URZ ;  /* 0x0000000106067890 */ /* 0x000fc8000fffe0ff */
[----:B------:R-:W-:-:S04]  /*2480*/  UISETP.NE.AND UP0, UPT, UR6, 0x5, UPT ;  /* 0x000000050600788c */ /* 0x000fc8000bf05270 */
[----:B------:R-:W-:Y:S02]  /*2490*/  USEL UR7, URZ, 0x1, UP0 ;  /* 0x00000001ff077887 */ /* 0x000fe40008000000 */
[----:B------:R-:W-:-:S04]  /*24a0*/  USEL UR6, UR6, URZ, UP0 ;  /* 0x000000ff06067287 */ /* 0x000fc80008000000 */
[----:B------:R-:W-:Y:S01]  /*24b0*/  ULEA UR5, UR6, UR4, 0x3 ;  /* 0x0000000406057291 */ /* 0x000fe2000f8e18ff */
[----:B-1----:R-:W-:-:S04]  /*24c0*/  LOP3.LUT R2, R17, UR7, RZ, 0x3c, !PT ;  /* 0x0000000711027c12 */ /* 0x002fc8000f8e3cff */
[----:B------:R-:W-:-:S04]  /*24d0*/  SHF.L.U32 R3, R2, 0x1f, RZ ;  /* 0x0000001f02037819 */ /* 0x000fc800000006ff */
[----:B------:R-:W1:Y:S02]  /*24e0*/  SYNCS.PHASECHK.TRANS64.TRYWAIT P0, [UR5], R3 ;  /* 0x00000003ff0075a7 */ /* 0x000e640008001105 */
[----:B-1----:R-:W-:Y:S05]  /*24f0*/  @!P0 BRA `(.L_x_37) ;  /* 0x0000004c002c8947 */ /* 0x002fea0003800000 */
.L_x_123:
[----:B------:R-:W-:-:S04]  /*2500*/  UIADD3 UR6, UPT, UPT, UR6, 0x1, URZ ;  /* 0x0000000106067890 */ /* 0x000fc8000fffe0ff */
[----:B------:R-:W-:-:S04]  /*2510*/  UISETP.NE.AND UP0, UPT, UR6, 0x5, UPT ;  /* 0x000000050600788c */ /* 0x000fc8000bf05270 */
[----:B------:R-:W-:Y:S02]  /*2520*/  USEL UR7, URZ, 0x1, UP0 ;  /* 0x00000001ff077887 */ /* 0x000fe40008000000 */
[----:B------:R-:W-:-:S04]  /*2530*/  USEL UR6, UR6, URZ, UP0 ;  /* 0x000000ff06067287 */ /* 0x000fc80008000000 */
[----:B------:R-:W-:Y:S01]  /*2540*/  ULEA UR5, UR6, UR4, 0x3 ;  /* 0x0000000406057291 */ /* 0x000fe2000f8e18ff */
[----:B------:R-:W-:-:S04]  /*2550*/  LOP3.LUT R2, R2, UR7, RZ, 0x3c, !PT ;  /* 0x0000000702027c12 */ /* 0x000fc8000f8e3cff */
[----:B-1----:R-:W-:-:S04]  /*2560*/  SHF.L.U32 R3, R2, 0x1f, RZ ;  /* 0x0000001f02037819 */ /* 0x002fc800000006ff */
[----:B------:R-:W1:Y:S02]  /*2570*/  SYNCS.PHASECHK.TRANS64.TRYWAIT P0, [UR5], R3 ;  /* 0x00000003ff0075a7 */ /* 0x000e640008001105 */
[----:B-1----:R-:W-:Y:S05]  /*2580*/  @!P0 BRA `(.L_x_38) ;  /* 0x0000004c00208947 */ /* 0x002fea0003800000 */
.L_x_125:
        /* <DEDUP_REMOVED lines=9> */
.L_x_127:
[----:B------:R-:W-:-:S04]  /*2620*/  UIADD3 UR6, UPT, UPT, UR6, 0x1, URZ ;  /* 0x0000000106067890 */ /* 0x000fc8000fffe0ff */
[----:B------:R-:W-:-:S04]  /*2630*/  UISETP.NE.AND UP0, UPT, UR6, 0x5, UPT ;  /* 0x000000050600788c */ /* 0x000fc8000bf05270 */
[----:B------:R-:W-:Y:S02]  /*2640*/  USEL UR5, URZ, 0x1, UP0 ;  /* 0x00000001ff057887 */ /* 0x000fe40008000000 */
[----:B------:R-:W-:-:S04]  /*2650*/  USEL UR6, UR6, URZ, UP0 ;  /* 0x000000ff06067287 */ /* 0x000fc80008000000 */
[----:B------:R-:W-:Y:S01]  /*2660*/  ULEA UR6, UR6, UR4, 0x3 ;  /* 0x0000000406067291 */ /* 0x000fe2000f8e18ff */
[----:B------:R-:W-:-:S04]  /*2670*/  LOP3.LUT R2, R2, UR5, RZ, 0x3c, !PT ;  /* 0x0000000502027c12 */ /* 0x000fc8000f8e3cff */
[----:B------:R-:W-:Y:S01]  /*2680*/  SHF.L.U32 R2, R2, 0x1f, RZ ;  /* 0x0000001f02027819 */ /* 0x000fe200000006ff */
[----:B-1--4-:R-:W-:-:S07]  /*2690*/  IMAD.U32 R0, RZ, RZ, UR6 ;  /* 0x00000006ff007e24 */ /* 0x012fce000f8e00ff */
.L_x_40:
[----:B-1----:R1:W2:Y:S02]  /*26a0*/  SYNCS.PHASECHK.TRANS64.TRYWAIT P0, [R0+URZ], R2 ;  /* 0x00000002000075a7 */ /* 0x0022a400080011ff */
[----:B--2---:R-:W-:Y:S05]  /*26b0*/  @!P0 NANOSLEEP.SYNCS 0x989680 ;  /* 0x009896800000895d */ /* 0x004fea0003900000 */
[----:B------:R-:W2:Y:S02]  /*26c0*/  @!P0 SYNCS.PHASECHK.TRANS64 P0, [R0+URZ], R2 ;  /* 0x00000002000085a7 */ /* 0x000ea400080010ff */
[----:B--2---:R-:W-:Y:S05]  /*26d0*/  @P0 EXIT ;  /* 0x000000000000094d */ /* 0x004fea0003800000 */
[----:B------:R-:W-:Y:S05]  /*26e0*/  BRA `(.L_x_40) ;  /* 0xfffffffc00ec7947 */ /* 0x000fea000383ffff */
.L_x_17:
[----:B------:R-:W-:-:S04]  /*26f0*/  UISETP.NE.AND UP1, UPT, UR37, URZ, UPT ;  /* 0x000000ff2500728c */ /* 0x000fc8000bf25270 */
[----:B------:R-:W-:-:S09]  /*2700*/  UISETP.NE.OR UP1, UPT, UR8, 0x1, UP1 ;  /* 0x000000010800788c */ /* 0x000fd20008f25670 */
[----:B------:R-:W-:Y:S05]  /*2710*/  BRA.U UP1, `(.L_x_41) ;  /* 0x0000000501487547 */ /* 0x000fea000b800000 */
[----:B------:R-:W-:Y:S01]  /*2720*/  ISETP.NE.AND P2, PT, R2, RZ, PT ;  /* 0x000000ff0200720c */ /* 0x000fe20003f45270 */
[----:B------:R-:W-:Y:S01]  /*2730*/  IMAD.MOV.U32 R12, RZ, RZ, 0x1 ;  /* 0x00000001ff0c7424 */ /* 0x000fe200078e00ff */
[----:B------:R-:W-:Y:S02]  /*2740*/  CS2R R10, SRZ ;  /* 0x00000000000a7805 */ /* 0x000fe4000001ff00 */
[----:B------:R-:W-:Y:S01]  /*2750*/  CS2R R8, SRZ ;  /* 0x0000000000087805 */ /* 0x000fe2000001ff00 */
[----:B------:R-:W-:Y:S01]  /*2760*/  UMOV UR4, 0x400 ;  /* 0x0000040000047882 */ /* 0x000fe20000000000 */
[----:B------:R-:W-:Y:S01]  /*2770*/  UMOV UR6, URZ ;  /* 0x000000ff00067c82 */ /* 0x000fe20008000000 */
[----:B------:R-:W-:-:S12]  /*2780*/  ULEA UR37, UR37, UR4, 0x18 ;  /* 0x0000000425257291 */ /* 0x000fd8000f8ec0ff */
.L_x_45:
[----:B------:R-:W-:Y:S02]  /*2790*/  LEA R0, R8, UR37, 0x3 ;  /* 0x0000002508007c11 */ /* 0x000fe4000f8e18ff */
[----:B------:R-:W-:-:S03]  /*27a0*/  SHF.L.U32 R4, R9, 0x1f, RZ ;  /* 0x0000001f09047819 */ /* 0x000fc600000006ff */
[----:B------:R-:W-:Y:S01]  /*27b0*/  VIADD R5, R0, 0x100 ;  /* 0x0000010000057836 */ /* 0x000fe20000000000 */
[----:B------:R-:W1:Y:S02]  /*27c0*/  SYNCS.PHASECHK.TRANS64.TRYWAIT P0, [R0+URZ+0xf0], R4 ;  /* 0x0000f004000075a7 */ /* 0x000e6400080011ff */
[----:B-1----:R-:W-:Y:S05]  /*27d0*/  @!P0 BRA `(.L_x_42) ;  /* 0x0000004800bc8947 */ /* 0x002fea0003800000 */
.L_x_128:
[----:B------:R-:W-:Y:S01]  /*27e0*/  ULEA UR5, UR6, UR37, 0x3 ;  /* 0x0000002506057291 */ /* 0x000fe2000f8e18ff */
[----:B-1----:R-:W-:Y:S01]  /*27f0*/  PRMT R0, RZ, 0x654, R5 ;  /* 0x00000654ff007816 */ /* 0x002fe20000000005 */
[----:B------:R-:W-:Y:S01]  /*2800*/  @!P2 IMAD.MOV.U32 R4, RZ, RZ, 0x10 ;  /* 0x00000010ff04a424 */ /* 0x000fe200078e00ff */
[----:B------:R-:W-:Y:S01]  /*2810*/  SHF.L.U32 R5, R12, 0x1f, RZ ;  /* 0x0000001f0c057819 */ /* 0x000fe200000006ff */
[----:B------:R-:W-:Y:S01]  /*2820*/  UIADD3 UR4, UPT, UPT, UR5, 0x90, URZ ;  /* 0x0000009005047890 */ /* 0x000fe2000fffe0ff */
[----:B------:R1:W-:Y:S05]  /*2830*/  SYNCS.ARRIVE.TRANS64.RED.A1T0 RZ, [R0+URZ], RZ ;  /* 0x000000ff00ff79a7 */ /* 0x0003ea00081004ff */
[----:B------:R-:W-:Y:S01]  /*2840*/  IMAD.U32 R6, RZ, RZ, UR4 ;  /* 0x00000004ff067e24 */ /* 0x000fe2000f8e00ff */
[----:B------:R-:W2:Y:S04]  /*2850*/  SYNCS.PHASECHK.TRANS64.TRYWAIT P0, [UR5+0xa0], R5 ;  /* 0x0000a005ff0075a7 */ /* 0x000ea80008001105 */
[----:B------:R-:W-:Y:S01]  /*2860*/  PRMT R6, R2, 0x654, R6 ;  /* 0x0000065402067816 */ /* 0x000fe20000000006 */
[----:B-12---:R-:W-:Y:S06]  /*2870*/  @!P0 BRA `(.L_x_43) ;  /* 0x0000004800a88947 */ /* 0x006fec0003800000 */
.L_x_130:
[----:B------:R-:W-:Y:S01]  /*2880*/  ULEA UR4, UR6, UR37, 0x4 ;  /* 0x0000002506047291 */ /* 0x000fe2000f8e20ff */
[----:B------:R-:W-:Y:S01]  /*2890*/  SEL R3, R6, R3, !P2 ;  /* 0x0000000306037207 */ /* 0x000fe20005000000 */
[----:B------:R-:W-:Y:S01]  /*28a0*/  UIADD3 UR5, UPT, UPT, UR5, 0x90, URZ ;  /* 0x0000009005057890 */ /* 0x000fe2000fffe0ff */
[----:B-1----:R-:W-:Y:S01]  /*28b0*/  LEA R0, R11, UR37, 0x3 ;  /* 0x000000250b007c11 */ /* 0x002fe2000f8e18ff */
[----:B------:R-:W-:Y:S01]  /*28c0*/  UIADD3 UR4, UPT, UPT, UR4, 0x120, URZ ;  /* 0x0000012004047890 */ /* 0x000fe2000fffe0ff */
[----:B------:R1:W-:Y:S01]  /*28d0*/  @!P2 SYNCS.ARRIVE.TRANS64.RED RZ, [R3+URZ], R4 ;  /* 0x0000000403ffa9a7 */ /* 0x0003e200080004ff */
[----:B------:R-:W-:Y:S01]  /*28e0*/  UIADD3 UR6, UPT, UPT, UR6, 0x1, URZ ;  /* 0x0000000106067890 */ /* 0x000fe2000fffe0ff */
[----:B------:R-:W-:-:S03]  /*28f0*/  VIADD R8, R8, 0x1 ;  /* 0x0000000108087836 */ /* 0x000fc60000000000 */
[----:B------:R-:W-:Y:S02]  /*2900*/  UISETP.NE.AND UP0, UPT, UR6, 0x2, UPT ;  /* 0x000000020600788c */ /* 0x000fe4000bf05270 */
[----:B------:R-:W-:Y:S01]  /*2910*/  ISETP.NE.AND P0, PT, R8, 0x2, PT ;  /* 0x000000020800780c */ /* 0x000fe20003f05270 */
[----:B------:R-:W-:Y:S06]  /*2920*/  UGETNEXTWORKID.BROADCAST [UR4], [UR5] ;  /* 0x00000000040073ca */ /* 0x000fec0008000100 */
[----:B------:R-:W-:Y:S02]  /*2930*/  USEL UR4, URZ, 0x1, UP0 ;  /* 0x00000001ff047887 */ /* 0x000fe40008000000 */
[----:B------:R-:W-:-:S04]  /*2940*/  USEL UR6, UR6, URZ, UP0 ;  /* 0x000000ff06067287 */ /* 0x000fc80008000000 */
[----:B------:R-:W-:Y:S02]  /*2950*/  LOP3.LUT R12, R12, UR4, RZ, 0x3c, !PT ;  /* 0x000000040c0c7c12 */ /* 0x000fe4000f8e3cff */
[----:B-1----:R-:W-:-:S04]  /*2960*/  SHF.L.U32 R4, R10, 0x1f, RZ ;  /* 0x0000001f0a047819 */ /* 0x002fc800000006ff */
[----:B------:R-:W1:Y:S02]  /*2970*/  SYNCS.PHASECHK.TRANS64.TRYWAIT P1, [R0+URZ+0x90], R4 ;  /* 0x00009004000075a7 */ /* 0x000e6400080211ff */
[----:B-1----:R-:W-:Y:S05]  /*2980*/  @!P1 BRA `(.L_x_44) ;  /* 0x00000048007c9947 */ /* 0x002fea0003800000 */
.L_x_131:
[C---:B-1----:R-:W-:Y:S01]  /*2990*/  LEA R4, R11.reuse, UR37, 0x4 ;  /* 0x000000250b047c11 */ /* 0x042fe2000f8e20ff */
[----:B------:R-:W-:Y:S01]  /*29a0*/  VIADD R0, R0, 0xa0 ;  /* 0x000000a000007836 */ /* 0x000fe20000000000 */
[----:B------:R-:W-:Y:S01]  /*29b0*/  SEL R8, R8, RZ, P0 ;  /* 0x000000ff08087207 */ /* 0x000fe20000000000 */
[----:B------:R-:W-:-:S03]  /*29c0*/  VIADD R11, R11, 0x1 ;  /* 0x000000010b0b7836 */ /* 0x000fc60000000000 */
[----:B------:R-:W1:Y:S01]  /*29d0*/  LDS.128 R4, [R4+0x120] ;  /* 0x0001200004047984 */ /* 0x000e620000000c00 */
[----:B------:R-:W-:Y:S02]  /*29e0*/  PRMT R0, RZ, 0x654, R0 ;  /* 0x00000654ff007816 */ /* 0x000fe40000000000 */
[C---:B------:R-:W-:Y:S01]  /*29f0*/  ISETP.NE.AND P1, PT, R11.reuse, 0x2, PT ;  /* 0x000000020b00780c */ /* 0x040fe20003f25270 */
[----:B------:R-:W-:Y:S01]  /*2a00*/  @!PT LDS RZ, [RZ] ;  /* 0x00000000fffff984 */ /* 0x000fe20000000800 */
[----:B------:R-:W-:Y:S01]  /*2a10*/  @!PT LDS RZ, [RZ] ;  /* 0x00000000fffff984 */ /* 0x000fe20000000800 */
[----:B------:R-:W-:Y:S01]  /*2a20*/  @!PT LDS RZ, [RZ] ;  /* 0x00000000fffff984 */ /* 0x000fe20000000800 */
[----:B------:R-:W-:Y:S01]  /*2a30*/  @!PT LDS RZ, [RZ] ;  /* 0x00000000fffff984 */ /* 0x000fe20000000800 */
[----:B------:R2:W-:Y:S06]  /*2a40*/  MEMBAR.ALL.CTA ;  /* 0x0000000000007992 */ /* 0x0005ec0000008000 */
[----:B--2---:R-:W2:Y:S01]  /*2a50*/  FENCE.VIEW.ASYNC.S ;  /* 0x00000000000073c6 */ /* 0x004ea20000000000 */
[----:B------:R-:W-:Y:S01]  /*2a60*/  SEL R11, R11, RZ, P1 ;  /* 0x000000ff0b0b7207 */ /* 0x000fe20000800000 */
[----:B--2---:R2:W-:Y:S01]  /*2a70*/  SYNCS.ARRIVE.TRANS64.RED.A1T0 RZ, [R0+URZ], RZ ;  /* 0x000000ff00ff79a7 */ /* 0x0045e200081004ff */
[----:B-1----:R-:W-:-:S02]  /*2a80*/  LOP3.LUT P3, RZ, R6, 0x1, RZ, 0xc0, !PT ;  /* 0x0000000106ff7812 */ /* 0x002fc4000786c0ff */
[----:B------:R-:W-:-:S04]  /*2a90*/  SEL R4, RZ, 0x1, P1 ;  /* 0x00000001ff047807 */ /* 0x000fc80000800000 */
[----:B------:R-:W-:Y:S02]  /*2aa0*/  LOP3.LUT R10, R10, R4, RZ, 0x3c, !PT ;  /* 0x000000040a0a7212 */ /* 0x000fe400078e3cff */
[----:B--2---:R-:W-:-:S04]  /*2ab0*/  SEL R0, RZ, 0x1, P0 ;  /* 0x00000001ff007807 */ /* 0x004fc80000000000 */
[----:B------:R-:W-:Y:S01]  /*2ac0*/  LOP3.LUT R9, R9, R0, RZ, 0x3c, !PT ;  /* 0x0000000009097212 */ /* 0x000fe200078e3cff */
[----:B------:R-:W-:Y:S06]  /*2ad0*/  @P3 BRA `(.L_x_45) ;  /* 0xfffffffc002c3947 */ /* 0x000fec000383ffff */
[----:B------:R-:W-:Y:S01]  /*2ae0*/  ULEA UR5, UR6, UR37, 0x3 ;  /* 0x0000002506057291 */ /* 0x000fe2000f8e18ff */
[----:B------:R-:W-:-:S08]  /*2af0*/  SHF.L.U32 R2, R12, 0x1f, RZ ;  /* 0x0000001f0c027819 */ /* 0x000fd000000006ff */
[----:B------:R-:W1:Y:S02]  /*2b00*/  SYNCS.PHASECHK.TRANS64 P0, [UR5+0xa0], R2 ;  /* 0x0000a002ff0075a7 */ /* 0x000e640008001005 */
[----:B-1----:R-:W-:Y:S05]  /*2b10*/  @P0 BRA `(.L_x_46) ;  /* 0x0000000000080947 */ /* 0x002fea0003800000 */
[----:B------:R-:W1:Y:S02]  /*2b20*/  SYNCS.PHASECHK.TRANS64.TRYWAIT P0, [UR5+0xa0], R2 ;  /* 0x0000a002ff0075a7 */ /* 0x000e640008001105 */
[----:B-1----:R-:W-:Y:S05]  /*2b30*/  @!P0 BRA `(.L_x_47) ;  /* 0x0000004800248947 */ /* 0x002fea0003800000 */
.L_x_46:
[----:B------:R-:W-:-:S04]  /*2b40*/  UIADD3 UR4, UPT, UPT, UR6, 0x1, URZ ;  /* 0x0000000106047890 */ /* 0x000fc8000fffe0ff */
[----:B------:R-:W-:-:S04]  /*2b50*/  UISETP.NE.AND UP0, UPT, UR4, 0x2, UPT ;  /* 0x000000020400788c */ /* 0x000fc8000bf05270 */
[----:B------:R-:W-:Y:S02]  /*2b60*/  USEL UR7, URZ, 0x1, UP0 ;  /* 0x00000001ff077887 */ /* 0x000fe40008000000 */
[----:B------:R-:W-:-:S04]  /*2b70*/  USEL UR4, UR4, URZ, UP0 ;  /* 0x000000ff04047287 */ /* 0x000fc80008000000 */
[----:B------:R-:W-:Y:S01]  /*2b80*/  ULEA UR4, UR4, UR37, 0x3 ;  /* 0x0000002504047291 */ /* 0x000fe2000f8e18ff */
[----:B-1----:R-:W-:-:S04]  /*2b90*/  LOP3.LUT R2, R12, UR7, RZ, 0x3c, !PT ;  /* 0x000000070c027c12 */ /* 0x002fc8000f8e3cff */
[----:B------:R-:W-:-:S04]  /*2ba0*/  SHF.L.U32 R0, R2, 0x1f, RZ ;  /* 0x0000001f02007819 */ /* 0x000fc800000006ff */
[----:B------:R-:W1:Y:S02]  /*2bb0*/  SYNCS.PHASECHK.TRANS64 P0, [UR4+0xa0], R0 ;  /* 0x0000a000ff0075a7 */ /* 0x000e640008001004 */
[----:B-1----:R-:W-:Y:S05]  /*2bc0*/  @P0 EXIT ;  /* 0x000000000000094d */ /* 0x002fea0003800000 */
[----:B------:R-:W-:Y:S02]  /*2bd0*/  SHF.L.U32 R2, R2, 0x1f, RZ ;  /* 0x0000001f02027819 */ /* 0x000fe400000006ff */
[----:B------:R-:W-:-:S07]  /*2be0*/  MOV R0, UR4 ;  /* 0x0000000400007c02 */ /* 0x000fce0008000f00 */
.L_x_48:
[----:B-1----:R1:W2:Y:S02]  /*2bf0*/  SYNCS.PHASECHK.TRANS64.TRYWAIT P0, [R0+URZ+0xa0], R2 ;  /* 0x0000a002000075a7 */ /* 0x0022a400080011ff */
[----:B--2---:R-:W-:Y:S05]  /*2c00*/  @!P0 NANOSLEEP.SYNCS 0x989680 ;  /* 0x009896800000895d */ /* 0x004fea0003900000 */
[----:B------:R-:W2:Y:S02]  /*2c10*/  @!P0 SYNCS.PHASECHK.TRANS64 P0, [R0+URZ+0xa0], R2 ;  /* 0x0000a002000085a7 */ /* 0x000ea400080010ff */
[----:B--2---:R-:W-:Y:S05]  /*2c20*/  @P0 EXIT ;  /* 0x000000000000094d */ /* 0x004fea0003800000 */
[----:B------:R-:W-:Y:S05]  /*2c30*/  BRA `(.L_x_48) ;  /* 0xfffffffc00ec7947 */ /* 0x000fea000383ffff */
.L_x_41:
[----:B------:R-:W-:-:S09]  /*2c40*/  UISETP.NE.AND UP1, UPT, UR8, URZ, UPT ;  /* 0x000000ff0800728c */ /* 0x000fd2000bf25270 */
[----:B------:R-:W-:Y:S05]  /*2c50*/  BRA.U UP1, `(.L_x_49) ;  /* 0x00000011013c7547 */ /* 0x000fea000b800000 */
[----:B------:R-:W-:Y:S01]  /*2c60*/  UMOV UR4, 0x40 ;  /* 0x0000004000047882 */ /* 0x000fe20000000000 */
[----:B------:R-:W-:Y:S01]  /*2c70*/  NOP ;  /* 0x0000000000007918 */ /* 0x000fe20000000000 */
[----:B------:R-:W-:Y:S01]  /*2c80*/  ULEA UR4, UR37, UR4, 0x18 ;  /* 0x0000000425047291 */ /* 0x000fe2000f8ec0ff */
[----:B------:R-:W-:Y:S02]  /*2c90*/  UMOV UR5, 0x400 ;  /* 0x0000040000057882 */ /* 0x000fe40000000000 */
[----:B------:R-:W-:-:S06]  /*2ca0*/  ULEA UR37, UR37, UR5, 0x18 ;  /* 0x0000000525257291 */ /* 0x000fcc000f8ec0ff */
[----:B------:R-:W1:Y:S02]  /*2cb0*/  LDS.U8 R0, [UR4+0x1c] ;  /* 0x00001c04ff007984 */ /* 0x000e640008000000 */
[----:B-1----:R-:W-:-:S13]  /*2cc0*/  ISETP.NE.AND P0, PT, R0, RZ, PT ;  /* 0x000000ff0000720c */ /* 0x002fda0003f05270 */
[----:B------:R-:W-:Y:S05]  /*2cd0*/  @P0 BRA `(.L_x_50) ;  /* 0x0000000000580947 */ /* 0x000fea0003800000 */
[----:B------:R-:W-:-:S13]  /*2ce0*/  ELECT P0, URZ, PT ;  /* 0x0000000000ff782f */ /* 0x000fda0003800000 */
[----:B------:R-:W-:Y:S05]  /*2cf0*/  @!P0 BRA `(.L_x_51) ;  /* 0x0000000000608947 */ /* 0x000fea0003800000 */
[----:B------:R-:W-:Y:S01]  /*2d00*/  UMOV UR5, 0x10 ;  /* 0x0000001000057882 */ /* 0x000fe20000000000 */
[----:B------:R-:W-:Y:S01]  /*2d10*/  HFMA2 R0, -RZ, RZ, 0, 5.9604644775390625e-08 ;  /* 0x00000001ff007431 */ /* 0x000fe200000001ff */
[----:B------:R-:W-:-:S03]  /*2d20*/  MOV R2, 0xffff ;  /* 0x0000ffff00027802 */ /* 0x000fc60000000f00 */
[----:B------:R-:W-:Y:S04]  /*2d30*/  DEPBAR.LE SB1, 0x36 ;  /* 0x00009d800000791a */ /* 0x000fe80000000000 */
[----:B------:R-:W1:Y:S02]  /*2d40*/  UTCATOMSWS.FIND_AND_SET.ALIGN UP0, UR5, UR5 ;  /* 0x00000005000575e3 */ /* 0x000e640008000800 */
[----:B-1----:R-:W-:Y:S01]  /*2d50*/  MOV R3, UR5 ;  /* 0x0000000500037c02 */ /* 0x002fe20008000f00 */
[----:B------:R-:W-:Y:S06]  /*2d60*/  BRA.U UP0, `(.L_x_52) ;  /* 0x0000000100187547 */ /* 0x000fec000b800000 */
.L_x_53:
[----:B------:R-:W-:Y:S05]  /*2d70*/  NANOSLEEP 0x64 ;  /* 0x000000640000795d */ /* 0x000fea0003800000 */
[----:B------:R-:W-:-:S05]  /*2d80*/  UMOV UR5, 0x10 ;  /* 0x0000001000057882 */ /* 0x000fca0000000000 */
[----:B------:R-:W-:Y:S04]  /*2d90*/  DEPBAR.LE SB1, 0x36 ;  /* 0x00009d800000791a */ /* 0x000fe80000000000 */
[----:B------:R-:W1:Y:S02]  /*2da0*/  UTCATOMSWS.FIND_AND_SET.ALIGN UP0, UR5, UR5 ;  /* 0x00000005000575e3 */ /* 0x000e640008000800 */
[----:B-1----:R-:W-:Y:S01]  /*2db0*/  MOV R3, UR5 ;  /* 0x0000000500037c02 */ /* 0x002fe20008000f00 */
[----:B------:R-:W-:Y:S05]  /*2dc0*/  BRA.U !UP0, `(.L_x_53) ;  /* 0xfffffffd08e87547 */ /* 0x000fea000b83ffff */
.L_x_52:
[-C--:B------:R-:W-:Y:S02]  /*2dd0*/  SHF.L.U32 R2, R2, R3.reuse, RZ ;  /* 0x0000000302027219 */ /* 0x080fe400000006ff */
[----:B------:R-:W-:Y:S01]  /*2de0*/  SHF.L.U32 R0, R0, R3, RZ ;  /* 0x0000000300007219 */ /* 0x000fe200000006ff */
[----:B------:R-:W-:Y:S02]  /*2df0*/  IMAD.SHL.U32 R3, R3, 0x20, RZ ;  /* 0x0000002003037824 */ /* 0x000fe400078e00ff */
[----:B------:R1:W-:Y:S04]  /*2e00*/  ATOMS.OR RZ, [UR4+0x14], R2 ;  /* 0x00001402ffff798c */ /* 0x0003e8000b000004 */
[----:B------:R1:W-:Y:S04]  /*2e10*/  ATOMS.OR RZ, [UR4+0x18], R0 ;  /* 0x00001800ffff798c */ /* 0x0003e8000b000004 */
[----:B------:R1:W-:Y:S01]  /*2e20*/  STS [UR37+0x140], R3 ;  /* 0x00014003ff007988 */ /* 0x0003e20008000825 */
[----:B------:R-:W-:Y:S05]  /*2e30*/  BRA `(.L_x_51) ;  /* 0x0000000000107947 */ /* 0x000fea0003800000 */
.L_x_50:
[----:B------:R-:W-:Y:S02]  /*2e40*/  MOV R0, 0xffffffff ;  /* 0xffffffff00007802 */ /* 0x000fe40000000f00 */
[----:B------:R-:W-:-:S03]  /*2e50*/  MOV R2, 0x2e80 ;  /* 0x00002e8000027802 */ /* 0x000fc60000000f00 */
[----:B------:R1:W-:Y:S04]  /*2e60*/  STS [UR37+0x140], R0 ;  /* 0x00014000ff007988 */ /* 0x0003e80008000825 */
[----:B-1-3-5:R-:W-:Y:S05]  /*2e70*/  CALL.REL.NOINC `($__internal_1_$__cuda_sm10x_tcgen05_guardrail_trap_phase_invalid_during_alloc) ;  /* 0x0000004800f87944 */ /* 0x02afea0003c00000 */
.L_x_51:
[----:B------:R-:W-:Y:S05]  /*2e80*/  WARPSYNC.ALL ;  /* 0x0000000000007948 */ /* 0x000fea0003800000 */
[----:B------:R-:W2:Y:S01]  /*2e90*/  S2UR UR5, SR_CgaCtaId ;  /* 0x00000000000579c3 */ /* 0x000ea20000008800 */
[----:B------:R-:W-:Y:S01]  /*2ea0*/  UMOV UR4, 0x400 ;  /* 0x0000040000047882 */ /* 0x000fe20000000000 */
[----:B------:R-:W-:-:S06]  /*2eb0*/  NOP ;  /* 0x0000000000007918 */ /* 0x000fcc0000000000 */
[----:B------:R-:W-:Y:S06]  /*2ec0*/  BAR.ARV 0x6, 0xa0 ;  /* 0x0182800000007b1d */ /* 0x000fec0000002000 */
[----:B------:R-:W4:Y:S01]  /*2ed0*/  LDCU UR7, c[0x0][0x38c] ;  /* 0x00007180ff0777ac */ /* 0x000f220008000800 */
[----:B------:R-:W-:Y:S01]  /*2ee0*/  IMAD.MOV.U32 R11, RZ, RZ, 0x1 ;  /* 0x00000001ff0b7424 */ /* 0x000fe200078e00ff */
[----:B------:R-:W-:Y:S01]  /*2ef0*/  CS2R R8, SRZ ;  /* 0x0000000000087805 */ /* 0x000fe2000001ff00 */
[----:B------:R-:W-:Y:S01]  /*2f00*/  IMAD.MOV.U32 R10, RZ, RZ, RZ ;  /* 0x000000ffff0a7224 */ /* 0x000fe200078e00ff */
[----:B------:R-:W3:Y:S01]  /*2f10*/  LDCU UR6, c[0x0][0x38c] ;  /* 0x00007180ff0677ac */ /* 0x000ee20008000800 */
[----:B------:R-:W-:Y:S01]  /*2f20*/  UMOV UR15, URZ ;  /* 0x000000ff000f7c82 */ /* 0x000fe20008000000 */
[----:B------:R-:W-:Y:S01]  /*2f30*/  UMOV UR14, URZ ;  /* 0x000000ff000e7c82 */ /* 0x000fe20008000000 */
[----:B--2---:R-:W-:Y:S01]  /*2f40*/  ULEA UR5, UR5, UR4, 0x18 ;  /* 0x0000000405057291 */ /* 0x004fe2000f8ec0ff */
[----:B------:R-:W-:Y:S01]  /*2f50*/  UMOV UR32, 0x0 ;  /* 0x0000000000207882 */ /* 0x000fe20000000000 */
[----:B------:R-:W-:-:S02]  /*2f60*/  UMOV UR33, 0x4100910 ;  /* 0x0410091000217882 */ /* 0x000fc40000000000 */
[----:B------:R-:W-:Y:S02]  /*2f70*/  UIADD3 UR9, UPT, UPT, UR5, 0x6800, URZ ;  /* 0x0000680005097890 */ /* 0x000fe4000fffe0ff */
[----:B------:R-:W-:Y:S02]  /*2f80*/  UIADD3 UR10, UPT, UPT, UR5, 0x1a800, URZ ;  /* 0x0001a800050a7890 */ /* 0x000fe4000fffe0ff */
[----:B----4-:R-:W-:Y:S01]  /*2f90*/  UIADD3 UR7, UPT, UPT, UR7, 0x3f, URZ ;  /* 0x0000003f07077890 */ /* 0x010fe2000fffe0ff */
[----:B-1----:R-:W1:Y:S01]  /*2fa0*/  LDS R0, [UR5+0x140] ;  /* 0x00014005ff007984 */ /* 0x002e620008000800 */
[----:B------:R-:W-:Y:S02]  /*2fb0*/  USHF.R.U32.HI UR9, URZ, 0x4, UR9 ;  /* 0x00000004ff097899 */ /* 0x000fe40008011609 */
[----:B------:R-:W-:Y:S02]  /*2fc0*/  USHF.R.S32.HI UR4, URZ, 0x1f, UR7 ;  /* 0x0000001fff047899 */ /* 0x000fe40008011407 */
[----:B------:R-:W-:-:S02]  /*2fd0*/  USHF.R.U32.HI UR10, URZ, 0x4, UR10 ;  /* 0x00000004ff0a7899 */ /* 0x000fc4000801160a */
[----:B------:R-:W-:Y:S02]  /*2fe0*/  ULEA.HI UR4, UR4, UR7, URZ, 0x6 ;  /* 0x0000000704047291 */ /* 0x000fe4000f8f30ff */
[----:B------:R-:W-:Y:S02]  /*2ff0*/  ULOP3.LUT UR9, UR9, 0x3fff, URZ, 0xc0, !UPT ;  /* 0x00003fff09097892 */ /* 0x000fe4000f8ec0ff */
[----:B------:R-:W-:Y:S02]  /*3000*/  USHF.R.S32.HI UR4, URZ, 0x6, UR4 ;  /* 0x00000006ff047899 */ /* 0x000fe40008011404 */
[----:B------:R-:W-:Y:S02]  /*3010*/  ULOP3.LUT UR10, UR10, 0x3fff, URZ, 0xc0, !UPT ;  /* 0x00003fff0a0a7892 */ /* 0x000fe4000f8ec0ff */
[----:B------:R-:W-:Y:S01]  /*3020*/  UISETP.LT.AND UP0, UPT, UR4, 0x1, UPT ;  /* 0x000000010400788c */ /* 0x000fe2000bf01270 */
[----:B------:R-:W-:Y:S01]  /*3030*/  UMOV UR30, 0x0 ;  /* 0x00000000001e7882 */ /* 0x000fe20000000000 */
[----:B------:R-:W-:-:S02]  /*3040*/  UMOV UR31, 0x4100910 ;  /* 0x04100910001f7882 */ /* 0x000fc40000000000 */
[----:B------:R-:W-:Y:S01]  /*3050*/  USEL UR8, UR4, 0x1, !UP0 ;  /* 0x0000000104087887 */ /* 0x000fe2000c000000 */
[----:B------:R-:W-:Y:S01]  /*3060*/  UMOV UR28, 0x0 ;  /* 0x00000000001c7882 */ /* 0x000fe20000000000 */
[----:B------:R-:W-:Y:S01]  /*3070*/  UMOV UR29, 0x4100910 ;  /* 0x04100910001d7882 */ /* 0x000fe20000000000 */
[----:B------:R-:W-:Y:S01]  /*3080*/  UMOV UR26, 0x0 ;  /* 0x00000000001a7882 */ /* 0x000fe20000000000 */
[----:B------:R-:W-:Y:S01]  /*3090*/  UMOV UR27, 0x4100910 ;  /* 0x04100910001b7882 */ /* 0x000fe20000000000 */
[----:B------:R-:W-:Y:S01]  /*30a0*/  UMOV UR24, 0x0 ;  /* 0x0000000000187882 */ /* 0x000fe20000000000 */
[----:B------:R-:W-:Y:S01]  /*30b0*/  UMOV UR25, 0x4100910 ;  /* 0x0410091000197882 */ /* 0x000fe20000000000 */
[----:B------:R-:W-:Y:S01]  /*30c0*/  UMOV UR22, 0x0 ;  /* 0x0000000000167882 */ /* 0x000fe20000000000 */
[----:B------:R-:W-:Y:S01]  /*30d0*/  UMOV UR23, 0x4100910 ;  /* 0x0410091000177882 */ /* 0x000fe20000000000 */
[----:B------:R-:W-:Y:S02]  /*30e0*/  ULOP3.LUT UR9, UR9, 0x10000, URZ, 0xfc, !UPT ;  /* 0x0001000009097892 */ /* 0x000fe4000f8efcff */
[----:B------:R-:W-:-:S02]  /*30f0*/  ULOP3.LUT UR10, UR10, 0x10000, URZ, 0xfc, !UPT ;  /* 0x000100000a0a7892 */ /* 0x000fc4000f8efcff */
[----:B------:R-:W-:Y:S02]  /*3100*/  UIADD3 UR8, UPT, UPT, -UR8, URZ, URZ ;  /* 0x000000ff08087290 */ /* 0x000fe4000fffe1ff */
[----:B---3--:R-:W-:Y:S01]  /*3110*/  UISETP.GE.AND UP3, UPT, UR6, 0x1, UPT ;  /* 0x000000010600788c */ /* 0x008fe2000bf66270 */
[----:B------:R-:W-:Y:S01]  /*3120*/  UMOV UR20, 0x0 ;  /* 0x0000000000147882 */ /* 0x000fe20000000000 */
[----:B------:R-:W-:Y:S01]  /*3130*/  UMOV UR21, 0x4100910 ;  /* 0x0410091000157882 */ /* 0x000fe20000000000 */
[----:B------:R-:W-:Y:S01]  /*3140*/  UMOV UR18, 0x0 ;  /* 0x0000000000127882 */ /* 0x000fe20000000000 */
[----:B-1----:R-:W-:Y:S01]  /*3150*/  R2UR UR16, R0 ;  /* 0x00000000001072ca */ /* 0x002fe200000e0000 */
[----:B------:R-:W-:-:S14]  /*3160*/  UMOV UR19, 0x4100910 ;  /* 0x0410091000137882 */ /* 0x000fdc0000000000 */
.L_x_60:
[----:B------:R-:W-:Y:S02]  /*3170*/  LEA R0, R10, UR5, 0x3 ;  /* 0x000000050a007c11 */ /* 0x000fe4000f8e18ff */
[----:B------:R-:W-:Y:S02]  /*3180*/  SHF.L.U32 R2, R9, 0x1f, RZ ;  /* 0x0000001f09027819 */ /* 0x000fe400000006ff */
[----:B------:R-:W-:Y:S01]  /*3190*/  PLOP3.LUT P0, PT, PT, PT, UP3, 0x80, 0x8 ;  /* 0x000000000008781c */ /* 0x000fe20003f0f038 */
[----:B------:R-:W-:Y:S01]  /*31a0*/  VIADD R3, R0, 0xa0 ;  /* 0x000000a000037836 */ /* 0x000fe20000000000 */
[----:B-1----:R-:W1:Y:S02]  /*31b0*/  SYNCS.PHASECHK.TRANS64.TRYWAIT P1, [R0+URZ+0x90], R2 ;  /* 0x00009002000075a7 */ /* 0x002e6400080211ff */
[----:B-1-3--:R-:W-:Y:S09]  /*31c0*/  @!P1 BRA `(.L_x_54) ;  /* 0x0000004000989947 */ /* 0x00aff20003800000 */
.L_x_133:
[----:B------:R-:W-:Y:S01]  /*31d0*/  LEA R4, R10, UR5, 0x4 ;  /* 0x000000050a047c11 */ /* 0x000fe2000f8e20ff */
[----:B------:R-:W-:Y:S01]  /*31e0*/  @UP3 ULEA UR7, UR14, UR5, 0x3 ;  /* 0x000000050e073291 */ /* 0x000fe2000f8e18ff */
[----:B------:R-:W-:Y:S01]  /*31f0*/  PLOP3.LUT P2, PT, PT, PT, PT, 0x80, 0x8 ;  /* 0x000000000008781c */ /* 0x000fe20003f4f070 */
[----:B------:R-:W-:Y:S01]  /*3200*/  ULEA UR6, UR15, UR5, 0x3 ;  /* 0x000000050f067291 */ /* 0x000fe2000f8e18ff */
[----:B------:R-:W-:Y:S01]  /*3210*/  PRMT R3, RZ, 0x654, R3 ;  /* 0x00000654ff037816 */ /* 0x000fe20000000003 */
[----:B------:R-:W-:Y:S01]  /*3220*/  ULEA.HI UR11, UR15, UR15, URZ, 0x1 ;  /* 0x0000000f0f0b7291 */ /* 0x000fe2000f8f08ff */
[----:B------:R-:W2:Y:S01]  /*3230*/  LDS.128 R4, [R4+0x120] ;  /* 0x0001200004047984 */ /* 0x000ea20000000c00 */
[----:B-1----:R-:W-:Y:S02]  /*3240*/  @P0 SHF.L.U32 R2, R8, 0x1f, RZ ;  /* 0x0000001f08020819 */ /* 0x002fe400000006ff */
[----:B------:R-:W-:Y:S01]  /*3250*/  SHF.L.U32 R0, R11, 0x1f, RZ ;  /* 0x0000001f0b007819 */ /* 0x000fe200000006ff */
[----:B------:R-:W-:Y:S01]  /*3260*/  @!PT LDS RZ, [RZ] ;  /* 0x00000000fffff984 */ /* 0x000fe20000000800 */
[----:B------:R-:W-:Y:S01]  /*3270*/  @!PT LDS RZ, [RZ] ;  /* 0x00000000fffff984 */ /* 0x000fe20000000800 */
[----:B------:R-:W-:Y:S01]  /*3280*/  @!PT LDS RZ, [RZ] ;  /* 0x00000000fffff984 */ /* 0x000fe20000000800 */
[----:B------:R-:W-:Y:S01]  /*3290*/  @!PT LDS RZ, [RZ] ;  /* 0x00000000fffff984 */ /* 0x000fe20000000800 */
[----:B------:R1:W-:Y:S06]  /*32a0*/  MEMBAR.ALL.CTA ;  /* 0x0000000000007992 */ /* 0x0003ec0000008000 */
[----:B-1----:R-:W1:Y:S02]  /*32b0*/  FENCE.VIEW.ASYNC.S ;  /* 0x00000000000073c6 */ /* 0x002e640000000000 */
[----:B-1----:R1:W-:Y:S01]  /*32c0*/  SYNCS.ARRIVE.TRANS64.RED.A1T0 RZ, [R3+URZ], RZ ;  /* 0x000000ff03ff79a7 */ /* 0x0023e200081004ff */
[----:B------:R1:W3:Y:S01]  /*32d0*/  @P0 SYNCS.PHASECHK.TRANS64.TRYWAIT P2, [UR7], R2 ;  /* 0x00000002ff0005a7 */ /* 0x0002e20008041107 */
[----:B------:R-:W-:-:S02]  /*32e0*/  USHF.L.U32 UR7, UR11, 0x5, URZ ;  /* 0x000000050b077899 */ /* 0x000fc400080006ff */
[----:B------:R-:W-:Y:S01]  /*32f0*/  ULOP3.LUT UR11, UR11, 0xffe, URZ, 0xc0, !UPT ;  /* 0x00000ffe0b0b7892 */ /* 0x000fe2000f8ec0ff */
[----:B--2---:R-:W-:Y:S01]  /*3300*/  LOP3.LUT P1, RZ, R6, 0x1, RZ, 0xc0, !PT ;  /* 0x0000000106ff7812 */ /* 0x004fe2000782c0ff */
[----:B------:R-:W-:Y:S02]  /*3310*/  ULOP3.LUT UR7, UR7, 0xffffffc0, URZ, 0xc0, !UPT ;  /* 0xffffffc007077892 */ /* 0x000fe4000f8ec0ff */
[----:B------:R-:W-:Y:S02]  /*3320*/  UIADD3 UR11, UPT, UPT, -UR11, UR15, URZ ;  /* 0x0000000f0b0b7290 */ /* 0x000fe4000fffe1ff */
[----:B------:R-:W-:-:S04]  /*3330*/  UIADD3 UR7, UPT, UPT, UR16, UR7, URZ ;  /* 0x0000000710077290 */ /* 0x000fc8000fffe0ff */
[----:B------:R-:W-:Y:S01]  /*3340*/  ULEA UR7, UR11, UR7, 0x14 ;  /* 0x000000070b077291 */ /* 0x000fe2000f8ea0ff */
[----:B------:R-:W2:Y:S02]  /*3350*/  SYNCS.PHASECHK.TRANS64.TRYWAIT P0, [UR6+0xd0], R0 ;  /* 0x0000d000ff0075a7 */ /* 0x000ea40008001106 */
[----:B-123--:R-:W-:Y:S09]  /*3360*/  @!P0 BRA `(.L_x_55) ;  /* 0x0000004000448947 */ /* 0x00eff20003800000 */
.L_x_135:
[----:B------:R-:W-:Y:S01]  /*3370*/  IADD3 R10, PT, PT, R10, 0x1, RZ ;  /* 0x000000010a0a7810 */ /* 0x000fe20007ffe0ff */
[----:B------:R-:W-:Y:S06]  /*3380*/  BRA.U !UP3, `(.L_x_56) ;  /* 0x000000050b107547 */ /* 0x000fec000b800000 */
[----:B------:R-:W-:Y:S01]  /*3390*/  UPLOP3.LUT UP4, UPT, UPT, UPT, UPT, 0x40, 0x4 ;  /* 0x000000000004789c */ /* 0x000fe20003f8e870 */
[----:B------:R-:W-:Y:S01]  /*33a0*/  UMOV UR13, UR8 ;  /* 0x00000008000d7c82 */ /* 0x000fe20008000000 */
[----:B------:R-:W-:Y:S01]  /*33b0*/  UMOV UR12, UR4 ;  /* 0x00000004000c7c82 */ /* 0x000fe20008000000 */
[----:B------:R-:W-:-:S08]  /*33c0*/  UMOV UR17, UR14 ;  /* 0x0000000e00117c82 */ /* 0x000fd00008000000 */
.L_x_59:
[----:B------:R-:W-:Y:S02]  /*33d0*/  UIADD3 UR13, UPT, UPT, UR13, 0x1, URZ ;  /* 0x000000010d0d7890 */ /* 0x000fe4000fffe0ff */
[----:B--2---:R-:W-:Y:S02]  /*33e0*/  ULEA UR11, UR17, UR5, 0x3 ;  /* 0x00000005110b7291 */ /* 0x004fe4000f8e18ff */
[----:B------:R-:W-:Y:S01]  /*33f0*/  UISETP.NE.AND UP0, UPT, UR13, URZ, UPT ;  /* 0x000000ff0d00728c */ /* 0x000fe2000bf05270 */
[----:B---3--:R-:W-:Y:S10]  /*3400*/  @P2 BRA `(.L_x_57) ;  /* 0x00000000000c2947 */ /* 0x008ff40003800000 */
[----:B-1----:R-:W-:Y:S04]  /*3410*/  SHF.L.U32 R2, R8, 0x1f, RZ ;  /* 0x0000001f08027819 */ /* 0x002fe800000006ff */
[----:B------:R-:W1:Y:S02]  /*3420*/  SYNCS.PHASECHK.TRANS64.TRYWAIT P0, [UR11], R2 ;  /* 0x00000002ff0075a7 */ /* 0x000e64000800110b */
[----:B-1----:R-:W-:Y:S05]  /*3430*/  @!P0 BRA `(.L_x_58) ;  /* 0x0000004000288947 */ /* 0x002fea0003800000 */
.L_x_57:
[----:B------:R-:W-:Y:S01]  /*3440*/  UISETP.NE.AND UP1, UPT, UR12, 0x1, UPT ;  /* 0x000000010c00788c */ /* 0x000fe2000bf25270 */
[----:B------:R-:W-:Y:S01]  /*3450*/  PLOP3.LUT P2, PT, PT, PT, PT, 0x80, 0x8 ;  /* 0x000000000008781c */ /* 0x000fe20003f4f070 */
[----:B------:R-:W-:Y:S02]  /*3460*/  UIADD3 UR14, UPT, UPT, UR17, 0x1, URZ ;  /* 0x00000001110e7890 */ /* 0x000fe4000fffe0ff */
[----:B------:R-:W-:Y:S02]  /*3470*/  ULEA UR64, UR17, UR10, 0xa ;  /* 0x0000000a11407291 */ /* 0x000fe4000f8e50ff */
[----:B------:R-:W-:Y:S01]  /*3480*/  UISETP.NE.AND UP2, UPT, UR14, 0x5, UPT ;  /* 0x000000050e00788c */ /* 0x000fe2000bf45270 */
[----:B------:R-:W-:Y:S01]  /*3490*/  PLOP3.LUT P0, PT, PT, PT, UP1, 0x80, 0x8 ;  /* 0x000000000008781c */ /* 0x000fe20003f0f018 */
[----:B------:R-:W-:Y:S02]  /*34a0*/  ULEA UR62, UR17, UR9, 0xa ;  /* 0x00000009113e7291 */ /* 0x000fe4000f8e50ff */
[----:B------:R-:W-:Y:S02]  /*34b0*/  USEL UR35, URZ, 0x1, UP2 ;  /* 0x00000001ff237887 */ /* 0x000fe40009000000 */
[----:B------:R-:W-:Y:S02]  /*34c0*/  USEL UR14, UR14, URZ, UP2 ;  /* 0x000000ff0e0e7287 */ /* 0x000fe40009000000 */
[----:B------:R-:W-:Y:S02]  /*34d0*/  UIADD3 UR60, UPT, UPT, UR64, 0x2, URZ ;  /* 0x00000002403c7890 */ /* 0x000fe4000fffe0ff */
[----:B------:R-:W-:Y:S01]  /*34e0*/  @UP1 ULEA UR34, UR14, UR5, 0x3 ;  /* 0x000000050e221291 */ /* 0x000fe2000f8e18ff */
[----:B------:R-:W-:Y:S01]  /*34f0*/  LOP3.LUT R8, R8, UR35, RZ, 0x3c, !PT ;  /* 0x0000002308087c12 */ /* 0x000fe2000f8e3cff */
[----:B------:R-:W-:Y:S02]  /*3500*/  UIADD3 UR58, UPT, UPT, UR62, 0x2, URZ ;  /* 0x000000023e3a7890 */ /* 0x000fe4000fffe0ff */
[----:B------:R-:W-:Y:S01]  /*3510*/  UIADD3 UR56, UPT, UPT, UR64, 0x4, URZ ;  /* 0x0000000440387890 */ /* 0x000fe2000fffe0ff */
[----:B-1----:R-:W-:Y:S01]  /*3520*/  @P0 SHF.L.U32 R0, R8, 0x1f, RZ ;  /* 0x0000001f08000819 */ /* 0x002fe200000006ff */
[----:B------:R-:W-:Y:S02]  /*3530*/  UIADD3 UR54, UPT, UPT, UR62, 0x4, URZ ;  /* 0x000000043e367890 */ /* 0x000fe4000fffe0ff */
[----:B------:R-:W-:Y:S01]  /*3540*/  UIADD3 UR52, UPT, UPT, UR64, 0x6, URZ ;  /* 0x0000000640347890 */ /* 0x000fe2000fffe0ff */
[----:B------:R2:W3:Y:S01]  /*3550*/  @P0 SYNCS.PHASECHK.TRANS64.TRYWAIT P2, [UR34], R0 ;  /* 0x00000000ff0005a7 */ /* 0x0004e20008041122 */
[----:B------:R-:W-:Y:S02]  /*3560*/  UIADD3 UR50, UPT, UPT, UR62, 0x6, URZ ;  /* 0x000000063e327890 */ /* 0x000fe4000fffe0ff */
        /* <DEDUP_REMOVED lines=9> */
[----:B------:R-:W-:Y:S01]  /*3600*/  UIADD3 UR12, UPT, UPT, UR12, -0x1, URZ ;  /* 0xffffffff0c0c7890 */ /* 0x000fe2000fffe0ff */
[----:B------:R-:W-:Y:S01]  /*3610*/  UMOV UR65, 0x40004040 ;  /* 0x4000404000417882 */ /* 0x000fe20000000000 */
[----:B------:R-:W-:Y:S01]  /*3620*/  UMOV UR63, 0x40004040 ;  /* 0x40004040003f7882 */ /* 0x000fe20000000000 */
[----:B------:R-:W-:Y:S01]  /*3630*/  UMOV UR61, 0x40004040 ;  /* 0x40004040003d7882 */ /* 0x000fe20000000000 */
[----:B------:R2:W-:Y:S01]  /*3640*/  UTCHMMA gdesc[UR62], gdesc[UR64], tmem[UR7], tmem[UR32], idesc[UR33], UP4 ;  /* 0x00ff20403e0075ea */ /* 0x0005e2000a000007 */
[----:B------:R-:W-:Y:S01]  /*3650*/  UPLOP3.LUT UP4, UPT, UPT, UPT, UPT, 0x80, 0x8 ;  /* 0x000000000008789c */ /* 0x000fe20003f8f070 */
[----:B------:R-:W-:Y:S01]  /*3660*/  UMOV UR59, 0x40004040 ;  /* 0x40004040003b7882 */ /* 0x000fe20000000000 */
[----:B------:R-:W-:Y:S01]  /*3670*/  UMOV UR57, 0x40004040 ;  /* 0x4000404000397882 */ /* 0x000fe20000000000 */
[----:B------:R2:W-:Y:S01]  /*3680*/  UTCHMMA gdesc[UR58], gdesc[UR60], tmem[UR7], tmem[UR30], idesc[UR31], UPT ;  /* 0x00ff1e3c3a0075ea */ /* 0x0005e2000b800007 */
        /* <DEDUP_REMOVED lines=14> */
[----:B------:R-:W-:Y:S01]  /*3770*/  UMOV UR35, 0x40004040 ;  /* 0x4000404000237882 */ /* 0x000fe20000000000 */
[----:B------:R2:W-:Y:S01]  /*3780*/  UTCHMMA gdesc[UR38], gdesc[UR40], tmem[UR7], tmem[UR20], idesc[UR21], UPT ;  /* 0x00ff1428260075ea */ /* 0x0005e2000b800007 */
[----:B------:R2:W-:Y:S01]  /*3790*/  UTCHMMA gdesc[UR34], gdesc[UR36], tmem[UR7], tmem[UR18], idesc[UR19], UPT ;  /* 0x00ff1224220075ea */ /* 0x0005e2000b800007 */
[----:B------:R2:W-:Y:S01]  /*37a0*/  UTCBAR [UR11], URZ ;  /* 0x000000ff0b0073e9 */ /* 0x0005e200080000ff */
[----:B------:R-:W-:Y:S01]  /*37b0*/  UMOV UR17, UR14 ;  /* 0x0000000e00117c82 */ /* 0x000fe20008000000 */
[----:B------:R-:W-:Y:S05]  /*37c0*/  BRA.U UP0, `(.L_x_59) ;  /* 0xfffffffd00007547 */ /* 0x000fea000b83ffff */
.L_x_56:
[----:B------:R-:W-:Y:S01]  /*37d0*/  UIADD3 UR15, UPT, UPT, UR15, 0x1, URZ ;  /* 0x000000010f0f7890 */ /* 0x000fe2000fffe0ff */
[C---:B------:R-:W-:Y:S01]  /*37e0*/  ISETP.NE.AND P0, PT, R10.reuse, 0x2, PT ;  /* 0x000000020a00780c */ /* 0x040fe20003f05270 */
[----:B--2---:R-:W-:Y:S02]  /*37f0*/  UIADD3 UR7, UPT, UPT, UR6, 0xb0, URZ ;  /* 0x000000b006077890 */ /* 0x004fe4000fffe0ff */
[----:B------:R-:W-:Y:S01]  /*3800*/  UISETP.NE.AND UP0, UPT, UR15, 0x4, UPT ;  /* 0x000000040f00788c */ /* 0x000fe2000bf05270 */
[----:B-1----:R-:W-:Y:S02]  /*3810*/  SEL R0, RZ, 0x1, P0 ;  /* 0x00000001ff007807 */ /* 0x002fe40000000000 */
[----:B------:R-:W-:Y:S01]  /*3820*/  SEL R10, R10, RZ, P0 ;  /* 0x000000ff0a0a7207 */ /* 0x000fe20000000000 */
[----:B------:R-:W-:Y:S01]  /*3830*/  USEL UR6, URZ, 0x1, UP0 ;  /* 0x00000001ff067887 */ /* 0x000fe20008000000 */
[----:B------:R-:W-:Y:S01]  /*3840*/  LOP3.LUT R9, R9, R0, RZ, 0x3c, !PT ;  /* 0x0000000009097212 */ /* 0x000fe200078e3cff */
[----:B------:R-:W-:Y:S01]  /*3850*/  USEL UR15, UR15, URZ, UP0 ;  /* 0x000000ff0f0f7287 */ /* 0x000fe20008000000 */
[----:B------:R1:W-:Y:S03]  /*3860*/  UTCBAR [UR7], URZ ;  /* 0x000000ff070073e9 */ /* 0x0003e600080000ff */
[----:B------:R-:W-:Y:S01]  /*3870*/  LOP3.LUT R11, R11, UR6, RZ, 0x3c, !PT ;  /* 0x000000060b0b7c12 */ /* 0x000fe2000f8e3cff */
[----:B------:R-:W-:Y:S07]  /*3880*/  @P1 BRA `(.L_x_60) ;  /* 0xfffffff800381947 */ /* 0x000fee000383ffff */
[----:B------:R-:W2:Y:S01]  /*3890*/  S2UR UR4, SR_CgaCtaId ;  /* 0x00000000000479c3 */ /* 0x000ea20000008800 */
[----:B------:R-:W-:Y:S01]  /*38a0*/  ELECT P0, URZ, PT ;  /* 0x0000000000ff782f */ /* 0x000fe20003800000 */
[----:B------:R-:W-:Y:S01]  /*38b0*/  IMAD.MOV.U32 R0, RZ, RZ, 0x1 ;  /* 0x00000001ff007424 */ /* 0x000fe200078e00ff */
[----:B------:R-:W-:Y:S01]  /*38c0*/  UIADD3 UR5, UPT, UPT, UR5, 0xd0, URZ ;  /* 0x000000d005057890 */ /* 0x000fe2000fffe0ff */
[----:B------:R-:W-:Y:S01]  /*38d0*/  SHF.L.U32 R2, R11, 0x1f, RZ ;  /* 0x0000001f0b027819 */ /* 0x000fe200000006ff */
[----:B------:R-:W-:-:S03]  /*38e0*/  UMOV UR6, 0x40 ;  /* 0x0000004000067882 */ /* 0x000fc60000000000 */
[----:B------:R-:W-:Y:S01]  /*38f0*/  UVIRTCOUNT.DEALLOC.SMPOOL 0x80 ;  /* 0x000000800000784c */ /* 0x000fe20000000000 */
[----:B--2---:R-:W-:Y:S02]  /*3900*/  ULEA UR4, UR4, UR6, 0x18 ;  /* 0x0000000604047291 */ /* 0x004fe4000f8ec0ff */
[----:B------:R-:W-:-:S07]  /*3910*/  ULEA UR6, UR15, UR5, 0x3 ;  /* 0x000000050f067291 */ /* 0x000fce000f8e18ff */
[----:B------:R2:W-:Y:S02]  /*3920*/  @P0 STS.U8 [UR4+0x1c], R0 ;  /* 0x00001c00ff000988 */ /* 0x0005e40008000004 */
[----:B------:R-:W4:Y:S02]  /*3930*/  SYNCS.PHASECHK.TRANS64.TRYWAIT P0, [UR6], R2 ;  /* 0x00000002ff0075a7 */ /* 0x000f240008001106 */
[----:B--2-4-:R-:W-:Y:S05]  /*3940*/  @!P0 BRA `(.L_x_61) ;  /* 0x0000003800fc8947 */ /* 0x014fea0003800000 */
.L_x_138:
[----:B-1----:R-:W-:-:S04]  /*3950*/  UIADD3 UR7, UPT, UPT, UR15, 0x1, URZ ;  /* 0x000000010f077890 */ /* 0x002fc8000fffe0ff */
[----:B------:R-:W-:-:S04]  /*3960*/  UISETP.NE.AND UP0, UPT, UR7, 0x4, UPT ;  /* 0x000000040700788c */ /* 0x000fc8000bf05270 */
[----:B------:R-:W-:Y:S02]  /*3970*/  USEL UR8, URZ, 0x1, UP0 ;  /* 0x00000001ff087887 */ /* 0x000fe40008000000 */
[----:B------:R-:W-:-:S04]  /*3980*/  USEL UR7, UR7, URZ, UP0 ;  /* 0x000000ff07077287 */ /* 0x000fc80008000000 */
[----:B------:R-:W-:Y:S01]  /*3990*/  ULEA UR6, UR7, UR5, 0x3 ;  /* 0x0000000507067291 */ /* 0x000fe2000f8e18ff */
[----:B--2---:R-:W-:-:S04]  /*39a0*/  LOP3.LUT R2, R11, UR8, RZ, 0x3c, !PT ;  /* 0x000000080b027c12 */ /* 0x004fc8000f8e3cff */
[----:B------:R-:W-:-:S04]  /*39b0*/  SHF.L.U32 R3, R2, 0x1f, RZ ;  /* 0x0000001f02037819 */ /* 0x000fc800000006ff */
[----:B------:R-:W1:Y:S02]  /*39c0*/  SYNCS.PHASECHK.TRANS64.TRYWAIT P0, [UR6], R3 ;  /* 0x00000003ff0075a7 */ /* 0x000e640008001106 */
[----:B-1----:R-:W-:Y:S05]  /*39d0*/  @!P0 BRA `(.L_x_62) ;  /* 0x0000003800f08947 */ /* 0x002fea0003800000 */
.L_x_140:
        /* <DEDUP_REMOVED lines=9> */
.L_x_142:
[----:B------:R-:W-:-:S04]  /*3a70*/  UIADD3 UR7, UPT, UPT, UR7, 0x1, URZ ;  /* 0x0000000107077890 */ /* 0x000fc8000fffe0ff */
[----:B------:R-:W-:-:S04]  /*3a80*/  UISETP.NE.AND UP0, UPT, UR7, 0x4, UPT ;  /* 0x000000040700788c */ /* 0x000fc8000bf05270 */
[----:B------:R-:W-:Y:S02]  /*3a90*/  USEL UR6, URZ, 0x1, UP0 ;  /* 0x00000001ff067887 */ /* 0x000fe40008000000 */
[----:B------:R-:W-:-:S04]  /*3aa0*/  USEL UR7, UR7, URZ, UP0 ;  /* 0x000000ff07077287 */ /* 0x000fc80008000000 */
[----:B------:R-:W-:Y:S01]  /*3ab0*/  ULEA UR7, UR7, UR5, 0x3 ;  /* 0x0000000507077291 */ /* 0x000fe2000f8e18ff */
[----:B------:R-:W-:-:S04]  /*3ac0*/  LOP3.LUT R2, R2, UR6, RZ, 0x3c, !PT ;  /* 0x0000000602027c12 */ /* 0x000fc8000f8e3cff */
[----:B------:R-:W-:-:S04]  /*3ad0*/  SHF.L.U32 R2, R2, 0x1f, RZ ;  /* 0x0000001f02027819 */ /* 0x000fc800000006ff */
[----:B------:R-:W2:Y:S02]  /*3ae0*/  SYNCS.PHASECHK.TRANS64.TRYWAIT P0, [UR7], R2 ;  /* 0x00000002ff0075a7 */ /* 0x000ea40008001107 */
[----:B--2---:R-:W-:Y:S05]  /*3af0*/  @!P0 BRA `(.L_x_64) ;  /* 0x0000003800d88947 */ /* 0x004fea0003800000 */
.L_x_144:
[----:B------:R-:W-:Y:S01]  /*3b00*/  NOP ;  /* 0x0000000000007918 */ /* 0x000fe20000000000 */
[----:B-1----:R-:W1:Y:S01]  /*3b10*/  LDS R0, [UR4+0x14] ;  /* 0x00001404ff007984 */ /* 0x002e620008000800 */
[----:B------:R-:W-:Y:S01]  /*3b20*/  ULOP3.LUT UR6, UR16, 0xffff, URZ, 0xc0, !UPT ;  /* 0x0000ffff10067892 */ /* 0x000fe2000f8ec0ff */
[----:B------:R-:W-:Y:S01]  /*3b30*/  UMOV UR8, 0xffff ;  /* 0x0000ffff00087882 */ /* 0x000fe20000000000 */
[----:B------:R-:W-:Y:S02]  /*3b40*/  UMOV UR5, 0x1 ;  /* 0x0000000100057882 */ /* 0x000fe40000000000 */
[----:B------:R-:W-:-:S04]  /*3b50*/  USHF.R.U32.HI UR6, URZ, 0x5, UR6 ;  /* 0x00000005ff067899 */ /* 0x000fc80008011606 */
[----:B------:R-:W-:Y:S02]  /*3b60*/  USHF.L.U32 UR8, UR8, UR6, URZ ;  /* 0x0000000608087299 */ /* 0x000fe400080006ff */
[----:B------:R-:W-:-:S04]  /*3b70*/  USHF.L.U32 UR5, UR5, UR6, URZ ;  /* 0x0000000605057299 */ /* 0x000fc800080006ff */
[----:B-1----:R-:W-:-:S04]  /*3b80*/  LOP3.LUT R0, R0, UR8, RZ, 0xc0, !PT ;  /* 0x0000000800007c12 */ /* 0x002fc8000f8ec0ff */
[----:B------:R-:W-:-:S13]  /*3b90*/  ISETP.NE.AND P0, PT, R0, UR8, PT ;  /* 0x0000000800007c0c */ /* 0x000fda000bf05270 */
[----:B------:R-:W-:Y:S05]  /*3ba0*/  @P0 BRA `(.L_x_65) ;  /* 0x0000000000580947 */ /* 0x000fea0003800000 */
[----:B------:R-:W1:Y:S02]  /*3bb0*/  LDS R0, [UR4+0x18] ;  /* 0x00001804ff007984 */ /* 0x000e640008000800 */
[----:B-1----:R-:W-:-:S04]  /*3bc0*/  LOP3.LUT R0, R0, UR5, RZ, 0xc0, !PT ;  /* 0x0000000500007c12 */ /* 0x002fc8000f8ec0ff */
[----:B------:R-:W-:-:S13]  /*3bd0*/  ISETP.NE.AND P0, PT, R0, UR5, PT ;  /* 0x0000000500007c0c */ /* 0x000fda000bf05270 */
[----:B------:R-:W-:Y:S05]  /*3be0*/  @P0 BRA `(.L_x_66) ;  /* 0x00000000003c0947 */ /* 0x000fea0003800000 */
[----:B------:R-:W1:Y:S01]  /*3bf0*/  S2R R2, SR_LANEID ;  /* 0x0000000000027919 */ /* 0x000e620000000000 */
[----:B------:R-:W-:Y:S01]  /*3c00*/  ULOP3.LUT UR8, URZ, UR8, URZ, 0x33, !UPT ;  /* 0x00000008ff087292 */ /* 0x000fe2000f8e33ff */
[----:B------:R-:W-:Y:S02]  /*3c10*/  VOTEU.ANY UR7, UPT, PT ;  /* 0x0000000000077886 */ /* 0x000fe400038e0100 */
[----:B------:R-:W-:-:S03]  /*3c20*/  UFLO.U32 UR7, UR7 ;  /* 0x00000007000772bd */ /* 0x000fc600080e0000 */
[----:B------:R-:W-:-:S04]  /*3c30*/  IMAD.U32 R0, RZ, RZ, UR8 ;  /* 0x00000008ff007e24 */ /* 0x000fc8000f8e00ff */
[----:B------:R2:W4:Y:S02]  /*3c40*/  REDUX UR6, R0 ;  /* 0x00000000000673c4 */ /* 0x0005240000000000 */
[----:B------:R1:W-:Y:S02]  /*3c50*/  UTCATOMSWS.AND URZ, UR8 ;  /* 0x0000000800ff79e3 */ /* 0x0003e40008000000 */
[----:B-1----:R-:W-:Y:S02]  /*3c60*/  ISETP.EQ.U32.AND P0, PT, R2, UR7, PT ;  /* 0x0000000702007c0c */ /* 0x002fe4000bf02070 */
[----:B--2---:R-:W-:Y:S02]  /*3c70*/  LOP3.LUT R0, RZ, UR5, RZ, 0x33, !PT ;  /* 0x00000005ff007c12 */ /* 0x004fe4000f8e33ff */
[----:B----4-:R-:W-:Y:S02]  /*3c80*/  MOV R2, UR6 ;  /* 0x0000000600027c02 */ /* 0x010fe40008000f00 */
[----:B------:R-:W1:Y:S07]  /*3c90*/  REDUX UR5, R0 ;  /* 0x00000000000573c4 */ /* 0x000e6e0000000000 */
[----:B------:R2:W-:Y:S01]  /*3ca0*/  @P0 ATOMS.AND RZ, [UR4+0x14], R2 ;  /* 0x00001402ffff098c */ /* 0x0005e2000a800004 */
[----:B-1----:R-:W-:-:S05]  /*3cb0*/  IMAD.U32 R0, RZ, RZ, UR5 ;  /* 0x00000005ff007e24 */ /* 0x002fca000f8e00ff */
[----:B------:R2:W-:Y:S01]  /*3cc0*/  @P0 ATOMS.AND RZ, [UR4+0x18], R0 ;  /* 0x00001800ffff098c */ /* 0x0005e2000a800004 */
[----:B------:R-:W-:Y:S05]  /*3cd0*/  BRA `(.L_x_67) ;  /* 0x0000000000147947 */ /* 0x000fea0003800000 */
.L_x_66:
[----:B------:R-:W-:Y:S02]  /*3ce0*/  MOV R2, 0x3d00 ;  /* 0x00003d0000027802 */ /* 0x000fe40000000f00 */
[----:B---3-5:R-:W-:Y:S05]  /*3cf0*/  CALL.REL.NOINC `($__internal_0_$__cuda_sm10x_tcgen05_guardrail_trap_col_being_dealloced_not_returned_by_alloc) ;  /* 0x0000003c004c7944 */ /* 0x028fea0003c00000 */
[----:B------:R-:W-:Y:S05]  /*3d00*/  BRA `(.L_x_67) ;  /* 0x0000000000087947 */ /* 0x000fea0003800000 */
.L_x_65:
[----:B------:R-:W-:Y:S02]  /*3d10*/  MOV R2, 0x3d30 ;  /* 0x00003d3000027802 */ /* 0x000fe40000000f00 */
[----:B---3-5:R-:W-:Y:S05]  /*3d20*/  CALL.REL.NOINC `($__internal_2_$__cuda_sm10x_tcgen05_guardrail_trap_unallocated_columns_being_dealloced) ;  /* 0x0000003c00587944 */ /* 0x028fea0003c00000 */
.L_x_67:
[----:B------:R-:W-:Y:S01]  /*3d30*/  NOP ;  /* 0x0000000000007918 */ /* 0x000fe20000000000 */
[----:B------:R-:W-:Y:S05]  /*3d40*/  EXIT ;  /* 0x000000000000794d */ /* 0x000fea0003800000 */
.L_x_49:
[----:B------:R-:W-:-:S09]  /*3d50*/  UISETP.NE.OR UP2, UPT, UR8, 0x3, !UP2 ;  /* 0x000000030800788c */ /* 0x000fd2000d745670 */
[----:B------:R-:W-:Y:S05]  /*3d60*/  BRA.U UP2, `(.L_x_68) ;  /* 0x0000000d02ac7547 */ /* 0x000fea000b800000 */
[----:B------:R-:W1:Y:S01]  /*3d70*/  LDC R0, c[0x0][0xb30] ;  /* 0x0002cc00ff007b82 */ /* 0x000e620000000800 */
[----:B------:R-:W2:Y:S01]  /*3d80*/  LDCU.64 UR8, c[0x0][0x888] ;  /* 0x00011100ff0877ac */ /* 0x000ea20008000a00 */
[----:B------:R-:W-:Y:S01]  /*3d90*/  IMAD.MOV.U32 R32, RZ, RZ, 0x1 ;  /* 0x00000001ff207424 */ /* 0x000fe200078e00ff */
[----:B------:R-:W-:Y:S01]  /*3da0*/  CS2R R28, SRZ ;  /* 0x00000000001c7805 */ /* 0x000fe2000001ff00 */
[----:B------:R-:W-:Y:S01]  /*3db0*/  IMAD.MOV.U32 R25, RZ, RZ, 0x2000 ;  /* 0x00002000ff197424 */ /* 0x000fe200078e00ff */
[----:B------:R-:W4:Y:S03]  /*3dc0*/  LDCU.64 UR4, c[0x0][0x890] ;  /* 0x00011200ff0477ac */ /* 0x000f260008000a00 */
[----:B------:R-:W3:Y:S01]  /*3dd0*/  LDC R24, c[0x0][0x370] ;  /* 0x0000dc00ff187b82 */ /* 0x000ee20000000800 */
[----:B------:R-:W-:Y:S01]  /*3de0*/  UMOV UR7, 0x400 ;  /* 0x0000040000077882 */ /* 0x000fe20000000000 */
[----:B------:R-:W-:-:S02]  /*3df0*/  UPLOP3.LUT UP1, UPT, UPT, UPT, UPT, 0x40, 0x4 ;  /* 0x000000000004789c */ /* 0x000fc40003f2e870 */
[----:B------:R-:W-:Y:S01]  /*3e00*/  ULEA UR7, UR37, UR7, 0x18 ;  /* 0x0000000725077291 */ /* 0x000fe2000f8ec0ff */
[----:B------:R-:W-:-:S03]  /*3e10*/  UMOV UR13, URZ ;  /* 0x000000ff000d7c82 */ /* 0x000fc60008000000 */
[----:B------:R-:W3:Y:S01]  /*3e20*/  LDC R3, c[0x0][0xb0c] ;  /* 0x0002c300ff037b82 */ /* 0x000ee20000000800 */
[----:B--2---:R-:W-:Y:S02]  /*3e30*/  UISETP.NE.U32.AND UP3, UPT, UR8, URZ, UPT ;  /* 0x000000ff0800728c */ /* 0x004fe4000bf65070 */
[----:B----4-:R-:W-:-:S05]  /*3e40*/  UISETP.NE.U32.AND UP4, UPT, UR4, URZ, UPT ;  /* 0x000000ff0400728c */ /* 0x010fca000bf85070 */
[----:B------:R-:W2:Y:S01]  /*3e50*/  LDC R18, c[0x0][0xb20] ;  /* 0x0002c800ff127b82 */ /* 0x000ea20000000800 */
[----:B-1----:R-:W-:Y:S01]  /*3e60*/  ISETP.NE.AND P1, PT, R0, 0x1, PT ;  /* 0x000000010000780c */ /* 0x002fe20003f25270 */
[----:B------:R-:W-:Y:S02]  /*3e70*/  UISETP.NE.AND.EX UP3, UPT, UR9, URZ, UPT, UP3 ;  /* 0x000000ff0900728c */ /* 0x000fe4000bf65330 */
[----:B------:R-:W-:-:S04]  /*3e80*/  UISETP.NE.AND.EX UP4, UPT, UR5, URZ, UPT, UP4 ;  /* 0x000000ff0500728c */ /* 0x000fc8000bf85340 */
[----:B------:R-:W1:Y:S08]  /*3e90*/  LDC.64 R30, c[0x0][0x348] ;  /* 0x0000d200ff1e7b82 */ /* 0x000e700000000a00 */
[----:B------:R-:W4:Y:S08]  /*3ea0*/  LDC.64 R16, c[0x0][0xb10] ;  /* 0x0002c400ff107b82 */ /* 0x000f300000000a00 */
[----:B------:R-:W1:Y:S08]  /*3eb0*/  LDC.64 R6, c[0x0][0xb18] ;  /* 0x0002c600ff067b82 */ /* 0x000e700000000a00 */
[----:B------:R-:W1:Y:S08]  /*3ec0*/  LDC.64 R4, c[0x0][0xb28] ;  /* 0x0002ca00ff047b82 */ /* 0x000e700000000a00 */
[----:B--23--:R-:W1:Y:S02]  /*3ed0*/  LDC R19, c[0x0][0x374] ;  /* 0x0000dd00ff137b82 */ /* 0x00ce640000000800 */
.L_x_77:
[C---:B------:R-:W-:Y:S02]  /*3ee0*/  LEA R0, R29.reuse, UR7, 0x3 ;  /* 0x000000071d007c11 */ /* 0x040fe4000f8e18ff */
[----:B------:R-:W-:Y:S02]  /*3ef0*/  SHF.L.U32 R2, R28, 0x1f, RZ ;  /* 0x0000001f1c027819 */ /* 0x000fe400000006ff */
[----:B------:R-:W-:Y:S02]  /*3f00*/  LEA R20, R29, UR7, 0x4 ;  /* 0x000000071d147c11 */ /* 0x000fe4000f8e20ff */
[----:B--2---:R-:W2:Y:S02]  /*3f10*/  SYNCS.PHASECHK.TRANS64.TRYWAIT P0, [R0+URZ+0x90], R2 ;  /* 0x00009002000075a7 */ /* 0x004ea400080011ff */
[----:B--2---:R-:W-:Y:S05]  /*3f20*/  @!P0 BRA `(.L_x_69) ;  /* 0x0000003400e48947 */ /* 0x004fea0003800000 */
.L_x_145:
[----:B------:R-:W-:Y:S01]  /*3f30*/  ISETP.GE.AND P0, PT, R26, 0x1, PT ;  /* 0x000000011a00780c */ /* 0x000fe20003f06270 */
[----:B------:R-:W3:Y:S01]  /*3f40*/  LDS.128 R20, [R20+0x120] ;  /* 0x0001200014147984 */ /* 0x000ee20000000c00 */
[----:B--2---:R-:W-:Y:S01]  /*3f50*/  VIADD R0, R0, 0xa0 ;  /* 0x000000a000007836 */ /* 0x004fe20000000000 */
[----:B------:R-:W-:Y:S01]  /*3f60*/  @!PT LDS RZ, [RZ] ;  /* 0x00000000fffff984 */ /* 0x000fe20000000800 */
[----:B------:R-:W-:Y:S01]  /*3f70*/  @!PT LDS RZ, [RZ] ;  /* 0x00000000fffff984 */ /* 0x000fe20000000800 */
[----:B------:R-:W-:Y:S01]  /*3f80*/  @!PT LDS RZ, [RZ] ;  /* 0x00000000fffff984 */ /* 0x000fe20000000800 */
[----:B------:R-:W-:Y:S01]  /*3f90*/  @!PT LDS RZ, [RZ] ;  /* 0x00000000fffff984 */ /* 0x000fe20000000800 */
[----:B------:R2:W-:Y:S06]  /*3fa0*/  MEMBAR.ALL.CTA ;  /* 0x0000000000007992 */ /* 0x0005ec0000008000 */
[----:B--2---:R-:W2:Y:S01]  /*3fb0*/  FENCE.VIEW.ASYNC.S ;  /* 0x00000000000073c6 */ /* 0x004ea20000000000 */
[----:B------:R-:W-:Y:S04]  /*3fc0*/  PRMT R0, RZ, 0x654, R0 ;  /* 0x00000654ff007816 */ /* 0x000fe80000000000 */
[----:B--2---:R2:W-:Y:S01]  /*3fd0*/  SYNCS.ARRIVE.TRANS64.RED.A1T0 RZ, [R0+URZ], RZ ;  /* 0x000000ff00ff79a7 */ /* 0x0045e200081004ff */
[----:B---3--:R-:W-:Y:S11]  /*3fe0*/  LOP3.LUT P3, RZ, R22, 0x1, RZ, 0xc0, !PT ;  /* 0x0000000116ff7812 */ /* 0x008ff6000786c0ff */
[----:B------:R-:W-:Y:S02]  /*3ff0*/  @!UPT UIADD3 URZ, UPT, UPT, URZ, URZ, URZ ;  /* 0x000000fffffff290 */ /* 0x000fe4000fffe0ff */
[----:B------:R-:W-:Y:S02]  /*4000*/  @P3 MOV R11, R20 ;  /* 0x00000014000b3202 */ /* 0x000fe40000000f00 */
[----:B------:R-:W-:Y:S01]  /*4010*/  @P3 LOP3.LUT R10, R21, 0xffff, RZ, 0xc0, !PT ;  /* 0x0000ffff150a3812 */ /* 0x000fe200078ec0ff */
[----:B--2---:R-:W-:Y:S06]  /*4020*/  @!P0 BRA `(.L_x_70) ;  /* 0x0000000000a48947 */ /* 0x004fec0003800000 */
[-C--:B-1----:R-:W-:Y:S01]  /*4030*/  IMAD.HI.U32 R0, R19, R7.reuse, RZ ;  /* 0x0000000713007227 */ /* 0x082fe200078e00ff */
[----:B------:R-:W-:Y:S02]  /*4040*/  ISETP.NE.AND P0, PT, R6, 0x1, PT ;  /* 0x000000010600780c */ /* 0x000fe40003f05270 */
[----:B------:R-:W-:Y:S01]  /*4050*/  ISETP.NE.AND P2, PT, R26, 0x1, PT ;  /* 0x000000011a00780c */ /* 0x000fe20003f45270 */
[----:B----4-:R-:W-:Y:S01]  /*4060*/  IMAD.HI.U32 R9, R24, R16, RZ ;  /* 0x0000001018097227 */ /* 0x010fe200078e00ff */
[----:B------:R-:W-:Y:S02]  /*4070*/  SHF.R.U32.HI R0, RZ, R18, R0 ;  /* 0x00000012ff007219 */ /* 0x000fe40000011600 */
[----:B------:R-:W-:Y:S01]  /*4080*/  ISETP.NE.AND P4, PT, R3, 0x1, PT ;  /* 0x000000010300780c */ /* 0x000fe20003f85270 */
[----:B------:R-:W-:Y:S01]  /*4090*/  IMAD.HI.U32 R13, R10, R7, RZ ;  /* 0x000000070a0d7227 */ /* 0x000fe200078e00ff */
[----:B------:R-:W-:Y:S02]  /*40a0*/  SHF.R.U32.HI R9, RZ, R17, R9 ;  /* 0x00000011ff097219 */ /* 0x000fe40000011609 */
[----:B------:R-:W-:Y:S01]  /*40b0*/  SEL R0, R19, R0, !P0 ;  /* 0x0000000013007207 */ /* 0x000fe20004000000 */
[----:B------:R-:W-:Y:S01]  /*40c0*/  IMAD.HI.U32 R12, R11, R16, RZ ;  /* 0x000000100b0c7227 */ /* 0x000fe200078e00ff */
[----:B------:R-:W-:Y:S03]  /*40d0*/  SEL R9, R24, R9, !P4 ;  /* 0x0000000918097207 */ /* 0x000fe60006000000 */
[-C--:B------:R-:W-:Y:S01]  /*40e0*/  IMAD.HI.U32 R8, R0, R4.reuse, RZ ;  /* 0x0000000400087227 */ /* 0x080fe200078e00ff */
[----:B------:R-:W-:Y:S03]  /*40f0*/  SHF.R.U32.HI R12, RZ, R17, R12 ;  /* 0x00000011ff0c7219 */ /* 0x000fe6000001160c */
[----:B------:R-:W-:Y:S01]  /*4100*/  IMAD.HI.U32 R2, R9, R4, RZ ;  /* 0x0000000409027227 */ /* 0x000fe200078e00ff */
[-C--:B------:R-:W-:Y:S02]  /*4110*/  @P2 SHF.R.U32.HI R0, RZ, R5.reuse, R8 ;  /* 0x00000005ff002219 */ /* 0x080fe40000011608 */
[----:B------:R-:W-:Y:S02]  /*4120*/  SHF.R.U32.HI R8, RZ, R18, R13 ;  /* 0x00000012ff087219 */ /* 0x000fe4000001160d */
[----:B------:R-:W-:Y:S01]  /*4130*/  @P2 SHF.R.U32.HI R9, RZ, R5, R2 ;  /* 0x00000005ff092219 */ /* 0x000fe20000011602 */
[----:B------:R-:W-:Y:S01]  /*4140*/  IMAD R0, R26, R0, RZ ;  /* 0x000000001a007224 */ /* 0x000fe200078e02ff */
[----:B------:R-:W-:Y:S02]  /*4150*/  SEL R8, R10, R8, !P0 ;  /* 0x000000080a087207 */ /* 0x000fe40004000000 */
[----:B------:R-:W-:Y:S01]  /*4160*/  SEL R2, R11, R12, !P4 ;  /* 0x0000000c0b027207 */ /* 0x000fe20006000000 */
[----:B------:R-:W-:Y:S01]  /*4170*/  IMAD R12, R26, R9, RZ ;  /* 0x000000091a0c7224 */ /* 0x000fe200078e02ff */
[C---:B------:R-:W-:Y:S01]  /*4180*/  ISETP.GE.AND P0, PT, R8.reuse, R0, PT ;  /* 0x000000000800720c */ /* 0x040fe20003f06270 */
[----:B------:R-:W-:Y:S03]  /*4190*/  IMAD.HI.U32 R0, R8, R4, RZ ;  /* 0x0000000408007227 */ /* 0x000fe600078e00ff */
[----:B------:R-:W-:Y:S02]  /*41a0*/  ISETP.GE.OR P0, PT, R2, R12, P0 ;  /* 0x0000000c0200720c */ /* 0x000fe40000706670 */
[-C--:B------:R-:W-:Y:S04]  /*41b0*/  SHF.R.U32.HI R0, RZ, R5.reuse, R0 ;  /* 0x00000005ff007219 */ /* 0x080fe80000011600 */
[----:B------:R-:W-:Y:S05]  /*41c0*/  SEL R13, R8, R0, !P2 ;  /* 0x00000000080d7207 */ /* 0x000fea0005000000 */
[----:B------:R-:W-:Y:S02]  /*41d0*/  IMAD.MOV R12, RZ, RZ, -R13 ;  /* 0x000000ffff0c7224 */ /* 0x000fe400078e0a0d */
[----:B------:R-:W-:Y:S04]  /*41e0*/  @!P0 IMAD.HI.U32 R0, R2, R4, RZ ;  /* 0x0000000402008227 */ /* 0x000fe800078e00ff */
[----:B------:R-:W-:Y:S01]  /*41f0*/  IMAD R12, R26, R12, R8 ;  /* 0x0000000c1a0c7224 */ /* 0x000fe200078e0208 */
[----:B------:R-:W-:Y:S04]  /*4200*/  @!P0 SHF.R.U32.HI R0, RZ, R5, R0 ;  /* 0x00000005ff008219 */ /* 0x000fe80000011600 */
[----:B------:R-:W-:Y:S04]  /*4210*/  @!P0 SEL R0, R2, R0, !P2 ;  /* 0x0000000002008207 */ /* 0x000fe80005000000 */
[----:B------:R-:W-:Y:S01]  /*4220*/  @!P0 IADD3 R13, PT, PT, R13, -R0, RZ ;  /* 0x800000000d0d8210 */ /* 0x000fe20007ffe0ff */
[----:B------:R-:W-:Y:S01]  /*4230*/  @!P0 IMAD R0, R9, R12, R0 ;  /* 0x0000000c09008224 */ /* 0x000fe200078e0200 */
[----:B------:R-:W-:Y:S01]  /*4240*/  IADD3 R9, PT, PT, -R8, RZ, RZ ;  /* 0x000000ff08097210 */ /* 0x000fe20007ffe1ff */
[--C-:B------:R-:W-:Y:S02]  /*4250*/  IMAD.MOV R12, RZ, RZ, -R2.reuse ;  /* 0x000000ffff0c7224 */ /* 0x100fe400078e0a02 */
[----:B------:R-:W-:Y:S02]  /*4260*/  @!P0 IMAD R8, R13, R26, R2 ;  /* 0x0000001a0d088224 */ /* 0x000fe400078e0202 */
[----:B------:R-:W-:Y:S02]  /*4270*/  @!P0 IMAD.MOV.U32 R2, RZ, RZ, R0 ;  /* 0x000000ffff028224 */ /* 0x000fe400078e0000 */
[----:B------:R-:W-:Y:S02]  /*4280*/  IMAD R11, R3, R12, R11 ;  /* 0x0000000c030b7224 */ /* 0x000fe400078e020b */
[----:B------:R-:W-:Y:S02]  /*4290*/  IMAD R10, R6, R9, R10 ;  /* 0x00000009060a7224 */ /* 0x000fe400078e020a */
[----:B------:R-:W-:Y:S02]  /*42a0*/  IMAD R11, R2, R3, R11 ;  /* 0x00000003020b7224 */ /* 0x000fe400078e020b */
[----:B------:R-:W-:Y:S02]  /*42b0*/  IMAD R10, R8, R6, R10 ;  /* 0x00000006080a7224 */ /* 0x000fe400078e020a */
.L_x_70:
[----:B------:R-:W-:Y:S05]  /*42c0*/  BRA.U UP1, `(.L_x_71) ;  /* 0x0000000101107547 */ /* 0x000fea000b800000 */
[----:B------:R-:W-:Y:S04]  /*42d0*/  MOV R2, UR6 ;  /* 0x0000000600027c02 */ /* 0x000fe80008000f00 */
[----:B------:R-:W-:Y:S04]  /*42e0*/  SHF.L.U32 R2, R2, 0x1f, RZ ;  /* 0x0000001f02027819 */ /* 0x000fe800000006ff */
[----:B------:R-:W2:Y:S02]  /*42f0*/  SYNCS.PHASECHK.TRANS64.TRYWAIT P0, [UR7+0x88], R2 ;  /* 0x00008802ff0075a7 */ /* 0x000ea40008001107 */
[----:B--2---:R-:W-:Y:S05]  /*4300*/  @!P0 BRA `(.L_x_72) ;  /* 0x0000003400008947 */ /* 0x004fea0003800000 */
.L_x_71:
[----:B------:R-:W-:Y:S02]  /*4310*/  R2UR UR11, R15 ;  /* 0x000000000f0b72ca */ /* 0x000fe400000e0000 */
[----:B------:R-:W-:Y:S02]  /*4320*/  R2UR UR10, R14 ;  /* 0x000000000e0a72ca */ /* 0x000fe400000e0000 */
[----:B------:R-:W-:Y:S04]  /*4330*/  ISETP.NE.U32.AND P2, PT, RZ, UR4, PT ;  /* 0x00000004ff007c0c */ /* 0x000fe8000bf45070 */
[----:B------:R-:W-:Y:S05]  /*4340*/  ISETP.NE.AND.EX P2, PT, RZ, UR5, PT, P2 ;  /* 0x00000005ff007c0c */ /* 0x000fea000bf45320 */
[----:B------:R-:W-:Y:S02]  /*4350*/  USHF.L.U32 UR11, UR11, 0x6, URZ ;  /* 0x000000060b0b7899 */ /* 0x000fe400080006ff */
[----:B------:R-:W-:Y:S01]  /*4360*/  USHF.L.U32 UR10, UR10, 0x6, URZ ;  /* 0x000000060a0a7899 */ /* 0x000fe200080006ff */
[----:B------:R-:W-:Y:S11]  /*4370*/  BRA.U !UP4, `(.L_x_73) ;  /* 0x000000010c347547 */ /* 0x000ff6000b800000 */
[----:B------:R-:W-:Y:S01]  /*4380*/  UPLOP3.LUT UP0, UPT, UPT, UPT, UP3, 0x80, 0x8 ;  /* 0x000000000008789c */ /* 0x000fe20003f0f030 */
[----:B--2---:R-:W-:Y:S02]  /*4390*/  HFMA2 R0, -RZ, RZ, 0, 5.9604644775390625e-08 ;  /* 0x00000001ff007431 */ /* 0x004fe400000001ff */
[----:B------:R-:W-:Y:S03]  /*43a0*/  IMAD.MOV.U32 R64, RZ, RZ, 0x1 ;  /* 0x00000001ff407424 */ /* 0x000fe600078e00ff */
[----:B------:R-:W-:Y:S05]  /*43b0*/  PLOP3.LUT P0, PT, PT, PT, UP0, 0x80, 0x8 ;  /* 0x000000000008781c */ /* 0x000fea0003f0f008 */
[----:B------:R-:W2:Y:S01]  /*43c0*/  @UP0 LDCU.64 UR14, c[0x0][0x888] ;  /* 0x00011100ff0e07ac */ /* 0x000ea20008000a00 */
[----:B------:R-:W-:Y:S07]  /*43d0*/  @UP0 UIMAD UR8, UR36, UR4, URZ ;  /* 0x00000004240802a4 */ /* 0x000fee000f8e02ff */
[----:B------:R-:W-:Y:S01]  /*43e0*/  @!P0 PRMT R64, R0, 0x7610, R64 ;  /* 0x0000761000408816 */ /* 0x000fe20000000040 */
[----:B--2---:R-:W-:Y:S03]  /*43f0*/  @UP0 UIMAD.WIDE UR14, UR8, 0x4, UR14 ;  /* 0x00000004080e08a5 */ /* 0x004fe6000f8e020e */
[----:B------:R-:W2:Y:S03]  /*4400*/  @!UP0 LDCU UR8, c[0x0][0x880] ;  /* 0x00011000ff0887ac */ /* 0x000ea60008000800 */
[----:B------:R-:W-:Y:S01]  /*4410*/  IMAD.U32 R8, RZ, RZ, UR14 ;  /* 0x0000000eff087e24 */ /* 0x000fe2000f8e00ff */
[----:B------:R-:W-:Y:S05]  /*4420*/  MOV R9, UR15 ;  /* 0x0000000f00097c02 */ /* 0x000fea0008000f00 */
[----:B-----5:R3:W5:Y:S02]  /*4430*/  @P0 LDG.E R35, desc[UR46][R8.64] ;  /* 0x0000002e08230981 */ /* 0x020764000c1e1900 */
[----:B--23--:R-:W-:Y:S07]  /*4440*/  @!P0 IMAD.U32 R35, RZ, RZ, UR8 ;  /* 0x00000008ff238e24 */ /* 0x00cfee000f8e00ff */
.L_x_73:
[----:B-----5:R-:W-:Y:S01]  /*4450*/  @!P2 FSETP.EQ.AND P0, PT, R35, RZ, PT ;  /* 0x000000ff2300a20b */ /* 0x020fe20003f02000 */
[----:B------:R-:W-:Y:S01]  /*4460*/  @!UPT UIADD3 URZ, UPT, UPT, URZ, URZ, URZ ;  /* 0x000000fffffff290 */ /* 0x000fe2000fffe0ff */
[----:B------:R-:W-:Y:S11]  /*4470*/  @!P2 BRA `(.L_x_74) ;  /* 0x000000000014a947 */ /* 0x000ff60003800000 */
[----:B------:R-:W-:Y:S02]  /*4480*/  LOP3.LUT P2, RZ, R64, 0xff, RZ, 0xc0, !PT ;  /* 0x000000ff40ff7812 */ /* 0x000fe4000784c0ff */
[----:B------:R-:W-:Y:S04]  /*4490*/  PLOP3.LUT P0, PT, PT, PT, UP0, 0x80, 0x8 ;  /* 0x000000000008781c */ /* 0x000fe80003f0f008 */
[----:B------:R-:W-:Y:S07]  /*44a0*/  PLOP3.LUT P0, PT, P0, PT, PT, 0x8, 0x80 ;  /* 0x000000000080781c */ /* 0x000fee000070e170 */
[----:B------:R-:W-:Y:S11]  /*44b0*/  @P2 FSETP.EQ.AND P0, PT, R35, RZ, PT ;  /* 0x000000ff2300220b */ /* 0x000ff60003f02000 */
[----:B------:R-:W-:Y:S02]  /*44c0*/  @!UPT UIADD3 URZ, UPT, UPT, URZ, URZ, URZ ;  /* 0x000000fffffff290 */ /* 0x000fe4000fffe0ff */
.L_x_74:
[----:B------:R-:W-:Y:S01]  /*44d0*/  ULEA UR15, UR13, UR7, 0x3 ;  /* 0x000000070d0f7291 */ /* 0x000fe2000f8e18ff */
[----:B------:R-:W-:Y:S02]  /*44e0*/  SHF.L.U32 R9, R32, 0x1f, RZ ;  /* 0x0000001f20097819 */ /* 0x000fe400000006ff */
[----:B------:R-:W-:Y:S04]  /*44f0*/  ELECT P4, URZ, PT ;  /* 0x0000000000ff782f */ /* 0x000fe80003880000 */
[----:B------:R-:W-:Y:S02]  /*4500*/  PLOP3.LUT P4, PT, P0, P4, PT, 0xf2, 0x2f ;  /* 0x00000000002f781c */ /* 0x000fe40000789e72 */
[----:B------:R-:W3:Y:S11]  /*4510*/  SYNCS.PHASECHK.TRANS64.TRYWAIT P2, [UR15+0x68], R9 ;  /* 0x00006809ff0075a7 */ /* 0x000ef6000804110f */
[----:B-1----:R-:W-:Y:S05]  /*4520*/  @!P4 IADD3 R8, P0, PT, R30, 0x580, RZ ;  /* 0x000005801e08c810 */ /* 0x002fea0007f1e0ff */
[----:B--2---:R-:W-:Y:S01]  /*4530*/  @!P4 IMAD.X R2, RZ, RZ, R31, P0 ;  /* 0x000000ffff02c224 */ /* 0x004fe200000e061f */
[----:B---3--:R-:W-:Y:S07]  /*4540*/  @!P2 BRA `(.L_x_75) ;  /* 0x000000300088a947 */ /* 0x008fee0003800000 */
.L_x_148:
[----:B------:R-:W2:Y:S01]  /*4550*/  LDC.64 R12, c[0x0][0xb18] ;  /* 0x0002c600ff0c7b82 */ /* 0x000ea20000000a00 */
[----:B------:R-:W-:Y:S01]  /*4560*/  @!P4 R2UR UR8, R2 ;  /* 0x000000000208c2ca */ /* 0x000fe200000e0000 */
[----:B------:R-:W-:Y:S01]  /*4570*/  VOTEU.ALL UP2, P4 ;  /* 0x0000000000ff7886 */ /* 0x000fe20002040000 */
[----:B------:R-:W-:Y:S01]  /*4580*/  @!P4 R2UR UR9, R8 ;  /* 0x000000000809c2ca */ /* 0x000fe200000e0000 */
[----:B------:R-:W-:Y:S01]  /*4590*/  VOTEU.ALL UP1, P4 ;  /* 0x0000000000ff7886 */ /* 0x000fe20002020000 */
[----:B-1----:R-:W-:Y:S03]  /*45a0*/  @!P4 IMAD.MOV.U32 R0, RZ, RZ, 0x2000 ;  /* 0x00002000ff00c424 */ /* 0x002fe600078e00ff */
[----:B------:R-:W1:Y:S01]  /*45b0*/  @!P1 LDC R2, c[0x0][0xb0c] ;  /* 0x0002c300ff029b82 */ /* 0x000e620000000800 */
[----:B------:R-:W-:Y:S01]  /*45c0*/  UMOV UR20, 0x0 ;  /* 0x0000000000147882 */ /* 0x000fe20000000000 */
[----:B------:R-:W-:Y:S01]  /*45d0*/  UMOV UR21, 0x10000000 ;  /* 0x1000000000157882 */ /* 0x000fe20000000000 */
[----:B------:R-:W-:Y:S01]  /*45e0*/  UMOV UR12, UR36 ;  /* 0x00000024000c7c82 */ /* 0x000fe20008000000 */
[----:B------:R-:W-:Y:S01]  /*45f0*/  UIADD3 UR14, UPT, UPT, UR13, 0x1, URZ ;  /* 0x000000010d0e7890 */ /* 0x000fe2000fffe0ff */
[----:B------:R-:W-:Y:S01]  /*4600*/  @P3 SHF.R.U32.HI R27, RZ, 0x10, R21 ;  /* 0x00000010ff1b3819 */ /* 0x000fe20000011615 */
[----:B------:R-:W-:Y:S02]  /*4610*/  VIADD R29, R29, 0x1 ;  /* 0x000000011d1d7836 */ /* 0x000fe40000000000 */
[----:B------:R-:W-:Y:S01]  /*4620*/  IMAD.U32 R9, RZ, RZ, UR8 ;  /* 0x00000008ff097e24 */ /* 0x000fe2000f8e00ff */
[----:B------:R-:W-:Y:S01]  /*4630*/  @!UP2 ULEA UR8, UR13, UR7, 0xd ;  /* 0x000000070d08a291 */ /* 0x000fe2000f8e68ff */
[----:B------:R-:W-:Y:S01]  /*4640*/  IMAD.U32 R8, RZ, RZ, UR9 ;  /* 0x00000009ff087e24 */ /* 0x000fe2000f8e00ff */
[----:B------:R-:W-:Y:S02]  /*4650*/  UIADD3 UR9, UPT, UPT, UR15, 0x50, URZ ;  /* 0x000000500f097890 */ /* 0x000fe4000fffe0ff */
[----:B------:R-:W-:Y:S01]  /*4660*/  @!P4 R2UR UR19, R9 ;  /* 0x000000000913c2ca */ /* 0x000fe200000e0000 */
[----:B------:R-:W-:Y:S01]  /*4670*/  @!UP2 UIADD3 UR8, UPT, UPT, UR8, 0x400, URZ ;  /* 0x000004000808a890 */ /* 0x000fe2000fffe0ff */
[----:B------:R-:W-:Y:S01]  /*4680*/  @!P4 R2UR UR18, R8 ;  /* 0x000000000812c2ca */ /* 0x000fe200000e0000 */
[----:B------:R-:W-:Y:S01]  /*4690*/  UISETP.NE.AND UP5, UPT, UR14, 0x3, UPT ;  /* 0x000000030e00788c */ /* 0x000fe2000bfa5270 */
[----:B------:R-:W3:Y:S01]  /*46a0*/  LDC.64 R8, c[0x0][0xb10] ;  /* 0x0002c400ff087b82 */ /* 0x000ee20000000a00 */
[----:B------:R-:W-:Y:S02]  /*46b0*/  UPRMT UR16, UR37, 0x654, UR9 ;  /* 0x0000065425107896 */ /* 0x000fe40008000009 */
[----:B------:R-:W-:Y:S02]  /*46c0*/  USEL UR17, URZ, 0x1, UP5 ;  /* 0x00000001ff117887 */ /* 0x000fe4000a800000 */
[----:B------:R-:W-:Y:S04]  /*46d0*/  USEL UR14, UR14, URZ, UP5 ;  /* 0x000000ff0e0e7287 */ /* 0x000fe8000a800000 */
[----:B------:R-:W-:Y:S01]  /*46e0*/  ULEA UR13, UR14, UR7, 0x3 ;  /* 0x000000070e0d7291 */ /* 0x000fe2000f8e18ff */
[----:B------:R-:W-:Y:S01]  /*46f0*/  LOP3.LUT R32, R32, UR17, RZ, 0x3c, !PT ;  /* 0x0000001120207c12 */ /* 0x000fe2000f8e3cff */
[----:B------:R1:W-:Y:S01]  /*4700*/  @!UP1 UTMALDG.3D [UR8], [UR18], desc[UR20] ;  /* 0x00001408120095b4 */ /* 0x0003e20008011000 */
[----:B------:R5:W-:Y:S02]  /*4710*/  @!P4 SYNCS.ARRIVE.TRANS64.RED.A0TR RZ, [UR15+0x50], R0 ;  /* 0x00005000ffffc9a7 */ /* 0x000be4000830040f */
[----:B------:R-:W-:Y:S01]  /*4720*/  SHF.L.U32 R14, R32, 0x1f, RZ ;  /* 0x0000001f200e7819 */ /* 0x000fe200000006ff */
[C---:B---3--:R-:W-:Y:S01]  /*4730*/  @!P1 IMAD.HI.U32 R8, R11.reuse, R8, RZ ;  /* 0x000000080b089227 */ /* 0x048fe200078e00ff */
[----:B--2---:R-:W-:Y:S02]  /*4740*/  @!P1 ISETP.NE.AND P0, PT, R12, 0x1, PT ;  /* 0x000000010c00980c */ /* 0x004fe40003f05270 */
[----:B-1----:R-:W-:Y:S01]  /*4750*/  @!P1 ISETP.NE.AND P2, PT, R2, 0x1, PT ;  /* 0x000000010200980c */ /* 0x002fe20003f45270 */
[----:B------:R-:W-:Y:S01]  /*4760*/  SYNCS.ARRIVE.TRANS64.RED.A1T0 RZ, [UR16], RZ ;  /* 0x000000ffffff79a7 */ /* 0x000fe20008100410 */
[C---:B------:R-:W-:Y:S01]  /*4770*/  @!P1 IMAD.HI.U32 R13, R10.reuse, R13, RZ ;  /* 0x0000000d0a0d9227 */ /* 0x040fe200078e00ff */
[----:B------:R-:W-:Y:S04]  /*4780*/  @!P1 SHF.R.U32.HI R8, RZ, R9, R8 ;  /* 0x00000009ff089219 */ /* 0x000fe80000011608 */
[----:B------:R-:W-:Y:S01]  /*4790*/  @!P1 SEL R8, R11, R8, !P2 ;  /* 0x000000080b089207 */ /* 0x000fe20005000000 */
[----:B------:R-:W1:Y:S01]  /*47a0*/  SYNCS.PHASECHK.TRANS64.TRYWAIT P5, [UR13+0x68], R14 ;  /* 0x0000680eff0075a7 */ /* 0x000e6200080a110d */
[----:B-----5:R-:W2:Y:S02]  /*47b0*/  @!P1 LDC R0, c[0x0][0xb20] ;  /* 0x0002c800ff009b82 */ /* 0x020ea40000000800 */
[----:B--2---:R-:W-:Y:S04]  /*47c0*/  @!P1 SHF.R.U32.HI R0, RZ, R0, R13 ;  /* 0x00000000ff009219 */ /* 0x004fe8000001160d */
[----:B------:R-:W-:Y:S05]  /*47d0*/  @!P1 SEL R9, R10, R0, !P0 ;  /* 0x000000000a099207 */ /* 0x000fea0004000000 */
[----:B------:R-:W-:Y:S02]  /*47e0*/  @!P1 IMAD.IADD R0, R9, 0x1, -R8 ;  /* 0x0000000109009824 */ /* 0x000fe400078e0a08 */
[----:B------:R-:W-:Y:S02]  /*47f0*/  @!P1 IMAD.IADD R8, R8, 0x1, -R9 ;  /* 0x0000000108089824 */ /* 0x000fe400078e0a09 */
[----:B------:R-:W-:Y:S02]  /*4800*/  @!P1 IMAD R11, R0, R2, R11 ;  /* 0x00000002000b9224 */ /* 0x000fe400078e020b */
[----:B------:R-:W-:Y:S01]  /*4810*/  @!P1 IMAD R10, R8, R12, R10 ;  /* 0x0000000c080a9224 */ /* 0x000fe200078e020a */
[----:B-1----:R-:W-:Y:S06]  /*4820*/  @!P5 BRA `(.L_x_76) ;  /* 0x0000002c00e8d947 */ /* 0x002fec0003800000 */
.L_x_150:
[----:B------:R-:W-:Y:S01]  /*4830*/  @!P4 IADD3 R2, P0, PT, R30, 0x580, RZ ;  /* 0x000005801e02c810 */ /* 0x000fe20007f1e0ff */
[----:B------:R-:W-:Y:S01]  /*4840*/  UMOV UR18, 0x0 ;  /* 0x0000000000127882 */ /* 0x000fe20000000000 */
[----:B------:R-:W-:Y:S01]  /*4850*/  UMOV UR19, 0x10000000 ;  /* 0x1000000000137882 */ /* 0x000fe20000000000 */
[----:B------:R-:W-:Y:S01]  /*4860*/  VOTEU.ALL UP1, P4 ;  /* 0x0000000000ff7886 */ /* 0x000fe20002020000 */
[----:B------:R-:W-:Y:S01]  /*4870*/  @!P4 R2UR UR9, R2 ;  /* 0x000000000209c2ca */ /* 0x000fe200000e0000 */
[----:B-1----:R-:W-:Y:S01]  /*4880*/  @!P4 IMAD.X R0, RZ, RZ, R31, P0 ;  /* 0x000000ffff00c224 */ /* 0x002fe200000e061f */
[----:B------:R-:W-:Y:S01]  /*4890*/  UMOV UR12, UR36 ;  /* 0x00000024000c7c82 */ /* 0x000fe20008000000 */
[----:B------:R-:W-:Y:S01]  /*48a0*/  @P3 R2UR UR36, R27 ;  /* 0x000000001b2432ca */ /* 0x000fe200000e0000 */
[----:B------:R-:W-:Y:S01]  /*48b0*/  @!UP1 ULEA UR15, UR14, UR7, 0xd ;  /* 0x000000070e0f9291 */ /* 0x000fe2000f8e68ff */
[----:B------:R-:W-:Y:S01]  /*48c0*/  ISETP.NE.AND P0, PT, R29, 0x2, PT ;  /* 0x000000021d00780c */ /* 0x000fe20003f05270 */
[----:B------:R-:W-:Y:S01]  /*48d0*/  @!UP1 UIADD3 UR10, UPT, UPT, UR10, 0x20, URZ ;  /* 0x000000200a0a9890 */ /* 0x000fe2000fffe0ff */
[----:B------:R-:W-:Y:S01]  /*48e0*/  @!P4 R2UR UR8, R0 ;  /* 0x000000000008c2ca */ /* 0x000fe200000e0000 */
[----:B------:R-:W-:Y:S01]  /*48f0*/  IMAD.IADD R14, R10, 0x1, R62 ;  /* 0x000000010a0e7824 */ /* 0x000fe200078e023e */
[----:B------:R-:W-:Y:S01]  /*4900*/  SEL R0, RZ, 0x1, P0 ;  /* 0x00000001ff007807 */ /* 0x000fe20000000000 */
[----:B------:R-:W-:Y:S01]  /*4910*/  IMAD.IADD R15, R11, 0x1, R63 ;  /* 0x000000010b0f7824 */ /* 0x000fe200078e023f */
[----:B------:R-:W-:Y:S02]  /*4920*/  SEL R29, R29, RZ, P0 ;  /* 0x000000ff1d1d7207 */ /* 0x000fe40000000000 */
[----:B------:R-:W-:Y:S01]  /*4930*/  IMAD.U32 R8, RZ, RZ, UR9 ;  /* 0x00000009ff087e24 */ /* 0x000fe2000f8e00ff */
[----:B------:R-:W-:Y:S01]  /*4940*/  UIADD3 UR9, UPT, UPT, UR13, 0x50, URZ ;  /* 0x000000500d097890 */ /* 0x000fe2000fffe0ff */
[----:B------:R-:W-:Y:S03]  /*4950*/  LOP3.LUT R28, R28, R0, RZ, 0x3c, !PT ;  /* 0x000000001c1c7212 */ /* 0x000fe600078e3cff */
[----:B------:R-:W-:Y:S02]  /*4960*/  @!P4 R2UR UR16, R8 ;  /* 0x000000000810c2ca */ /* 0x000fe400000e0000 */
[----:B------:R-:W-:Y:S01]  /*4970*/  IMAD.U32 R9, RZ, RZ, UR8 ;  /* 0x00000008ff097e24 */ /* 0x000fe2000f8e00ff */
[----:B------:R-:W-:Y:S01]  /*4980*/  @!UP1 UIADD3 UR8, UPT, UPT, UR15, 0x400, URZ ;  /* 0x000004000f089890 */ /* 0x000fe2000fffe0ff */
[----:B------:R-:W-:Y:S01]  /*4990*/  VOTEU.ALL UP1, P4 ;  /* 0x0000000000ff7886 */ /* 0x000fe20002020000 */
[----:B------:R-:W-:Y:S02]  /*49a0*/  UPRMT UR15, UR37, 0x654, UR9 ;  /* 0x00000654250f7896 */ /* 0x000fe40008000009 */
[----:B------:R-:W-:Y:S11]  /*49b0*/  @!P4 R2UR UR17, R9 ;  /* 0x000000000911c2ca */ /* 0x000ff600000e0000 */
[----:B------:R-:W-:Y:S02]  /*49c0*/  @!UPT UIADD3 URZ, UPT, UPT, URZ, URZ, URZ ;  /* 0x000000fffffff290 */ /* 0x000fe4000fffe0ff */
[----:B------:R2:W-:Y:S01]  /*49d0*/  @!UP1 UTMALDG.3D [UR8], [UR16], desc[UR18] ;  /* 0x00001208100095b4 */ /* 0x0005e20008011000 */
[----:B------:R2:W-:Y:S01]  /*49e0*/  @!P4 SYNCS.ARRIVE.TRANS64.RED.A0TR RZ, [UR13+0x50], R25 ;  /* 0x00005019ffffc9a7 */ /* 0x0005e2000830040d */
[----:B------:R-:W-:Y:S04]  /*49f0*/  UIADD3 UR13, UPT, UPT, UR14, 0x1, URZ ;  /* 0x000000010e0d7890 */ /* 0x000fe8000fffe0ff */
[----:B------:R-:W-:Y:S04]  /*4a00*/  UISETP.NE.AND UP1, UPT, UR13, 0x3, UPT ;  /* 0x000000030d00788c */ /* 0x000fe8000bf25270 */
[----:B------:R-:W-:Y:S02]  /*4a10*/  USEL UR14, URZ, 0x1, UP1 ;  /* 0x00000001ff0e7887 */ /* 0x000fe40008800000 */
[----:B------:R-:W-:Y:S02]  /*4a20*/  USEL UR13, UR13, URZ, UP1 ;  /* 0x000000ff0d0d7287 */ /* 0x000fe40008800000 */
[----:B------:R-:W-:Y:S02]  /*4a30*/  UPLOP3.LUT UP1, UPT, UPT, UPT, UPT, 0x80, 0x8 ;  /* 0x000000000008789c */ /* 0x000fe40003f2f070 */
[----:B------:R-:W-:Y:S01]  /*4a40*/  LOP3.LUT R32, R32, UR14, RZ, 0x3c, !PT ;  /* 0x0000000e20207c12 */ /* 0x000fe2000f8e3cff */
[----:B------:R-:W-:Y:S01]  /*4a50*/  SYNCS.ARRIVE.TRANS64.RED.A1T0 RZ, [UR15], RZ ;  /* 0x000000ffffff79a7 */ /* 0x000fe2000810040f */
[----:B------:R-:W-:Y:S07]  /*4a60*/  @P3 BRA `(.L_x_77) ;  /* 0xfffffff4001c3947 */ /* 0x000fee000383ffff */
[----:B------:R-:W-:Y:S01]  /*4a70*/  UIADD3 UR7, UPT, UPT, UR7, 0x68, URZ ;  /* 0x0000006807077890 */ /* 0x000fe2000fffe0ff */
[----:B------:R-:W-:-:S03]  /*4a80*/  SHF.L.U32 R2, R32, 0x1f, RZ ;  /* 0x0000001f20027819 */ /* 0x000fc600000006ff */
[----:B------:R-:W-:-:S09]  /*4a90*/  ULEA UR4, UR13, UR7, 0x3 ;  /* 0x000000070d047291 */ /* 0x000fd2000f8e18ff */
[----:B------:R-:W1:Y:S02]  /*4aa0*/  SYNCS.PHASECHK.TRANS64.TRYWAIT P0, [UR4], R2 ;  /* 0x00000002ff0075a7 */ /* 0x000e640008001104 */
[----:B-1----:R-:W-:Y:S05]  /*4ab0*/  @!P0 BRA `(.L_x_78) ;  /* 0x0000002c005c8947 */ /* 0x002fea0003800000 */
.L_x_152:
        /* <DEDUP_REMOVED lines=9> */
.L_x_154:
[----:B------:R-:W-:-:S04]  /*4b50*/  UIADD3 UR5, UPT, UPT, UR5, 0x1, URZ ;  /* 0x0000000105057890 */ /* 0x000fc8000fffe0ff */
[----:B------:R-:W-:-:S04]  /*4b60*/  UISETP.NE.AND UP0, UPT, UR5, 0x3, UPT ;  /* 0x000000030500788c */ /* 0x000fc8000bf05270 */
[----:B------:R-:W-:Y:S02]  /*4b70*/  USEL UR4, URZ, 0x1, UP0 ;  /* 0x00000001ff047887 */ /* 0x000fe40008000000 */
[----:B------:R-:W-:-:S04]  /*4b80*/  USEL UR5, UR5, URZ, UP0 ;  /* 0x000000ff05057287 */ /* 0x000fc80008000000 */
[----:B------:R-:W-:Y:S01]  /*4b90*/  ULEA UR5, UR5, UR7, 0x3 ;  /* 0x0000000705057291 */ /* 0x000fe2000f8e18ff */
[----:B-1----:R-:W-:-:S04]  /*4ba0*/  LOP3.LUT R2, R32, UR4, RZ, 0x3c, !PT ;  /* 0x0000000420027c12 */ /* 0x002fc8000f8e3cff */
[----:B------:R-:W-:Y:S01]  /*4bb0*/  SHF.L.U32 R2, R2, 0x1f, RZ ;  /* 0x0000001f02027819 */ /* 0x000fe200000006ff */
[----:B------:R-:W-:-:S07]  /*4bc0*/  IMAD.U32 R0, RZ, RZ, UR5 ;  /* 0x00000005ff007e24 */ /* 0x000fce000f8e00ff */
.L_x_80:
[----:B-1----:R1:W3:Y:S02]  /*4bd0*/  SYNCS.PHASECHK.TRANS64.TRYWAIT P0, [R0+URZ], R2 ;  /* 0x00000002000075a7 */ /* 0x0022e400080011ff */
[----:B---3--:R-:W-:Y:S05]  /*4be0*/  @!P0 NANOSLEEP.SYNCS 0x989680 ;  /* 0x009896800000895d */ /* 0x008fea0003900000 */
[----:B------:R-:W3:Y:S02]  /*4bf0*/  @!P0 SYNCS.PHASECHK.TRANS64 P0, [R0+URZ], R2 ;  /* 0x00000002000085a7 */ /* 0x000ee400080010ff */
[----:B--23--:R-:W-:Y:S05]  /*4c00*/  @P0 EXIT ;  /* 0x000000000000094d */ /* 0x00cfea0003800000 */
[----:B------:R-:W-:Y:S05]  /*4c10*/  BRA `(.L_x_80) ;  /* 0xfffffffc00ec7947 */ /* 0x000fea000383ffff */
.L_x_68:
[----:B------:R-:W-:-:S06]  /*4c20*/  UISETP.GE.AND UP1, UPT, UR8, 0x4, UPT ;  /* 0x000000040800788c */ /* 0x000fcc000bf26270 */
[----:B------:R-:W-:-:S13]  /*4c30*/  PLOP3.LUT P0, PT, PT, PT, UP1, 0x80, 0x8 ;  /* 0x000000000008781c */ /* 0x000fda0003f0f018 */
[----:B------:R-:W-:Y:S05]  /*4c40*/  @!P0 EXIT ;  /* 0x000000000000894d */ /* 0x000fea0003800000 */
[----:B------:R-:W-:Y:S01]  /*4c50*/  BAR.SYNC.DEFER_BLOCKING 0x6, 0xa0 ;  /* 0x0182800000007b1d */ /* 0x000fe20000010000 */
[C---:B------:R-:W-:Y:S01]  /*4c60*/  IMAD.SHL.U32 R4, R75.reuse, 0x20, RZ ;  /* 0x000000204b047824 */ /* 0x040fe200078e00ff */
[C---:B------:R-:W-:Y:S01]  /*4c70*/  R2P PR, R75.reuse, 0x6 ;  /* 0x000000064b007804 */ /* 0x040fe20000000000 */
[C---:B------:R-:W-:Y:S02]  /*4c80*/  IMAD.SHL.U32 R68, R75.reuse, 0x4, RZ ;  /* 0x000000044b447824 */ /* 0x040fe400078e00ff */
[C---:B------:R-:W-:Y:S01]  /*4c90*/  IMAD.U32 R32, R75.reuse, 0x10000, RZ ;  /* 0x000100004b207824 */ /* 0x040fe200078e00ff */
[----:B------:R-:W-:Y:S02]  /*4ca0*/  UMOV UR48, 0x400 ;  /* 0x0000040000307882 */ /* 0x000fe40000000000 */
[----:B------:R-:W1:Y:S01]  /*4cb0*/  LDC R67, c[0x0][0x370] ;  /* 0x0000dc00ff437b82 */ /* 0x000e620000000800 */
[----:B------:R-:W-:Y:S01]  /*4cc0*/  ULEA UR48, UR37, UR48, 0x18 ;  /* 0x0000003025307291 */ /* 0x000fe2000f8ec0ff */
[C---:B------:R-:W-:Y:S01]  /*4cd0*/  LOP3.LUT R3, R4.reuse, 0xe0, RZ, 0xc0, !PT ;  /* 0x000000e004037812 */ /* 0x040fe200078ec0ff */
[----:B------:R-:W-:Y:S01]  /*4ce0*/  IMAD.SHL.U32 R2, R75, 0x10, RZ ;  /* 0x000000104b027824 */ /* 0x000fe200078e00ff */
[----:B------:R-:W-:Y:S01]  /*4cf0*/  LOP3.LUT R4, R4, 0x100, RZ, 0xc0, !PT ;  /* 0x0000010004047812 */ /* 0x000fe200078ec0ff */
[----:B------:R-:W-:Y:S01]  /*4d00*/  IMAD.MOV.U32 R74, RZ, RZ, 0x8 ;  /* 0x00000008ff4a7424 */ /* 0x000fe200078e00ff */
[----:B------:R-:W-:Y:S01]  /*4d10*/  LOP3.LUT R68, R3, 0x1c, R68, 0xf8, !PT ;  /* 0x0000001c03447812 */ /* 0x000fe200078ef844 */
[----:B------:R-:W-:Y:S01]  /*4d20*/  IMAD.MOV.U32 R73, RZ, RZ, 0x10 ;  /* 0x00000010ff497424 */ /* 0x000fe200078e00ff */
[----:B------:R-:W2:Y:S01]  /*4d30*/  LDC R28, c[0x0][0xb0c] ;  /* 0x0002c300ff1c7b82 */ /* 0x000ea20000000800 */
[----:B------:R-:W-:Y:S01]  /*4d40*/  SHF.R.U32.HI R3, RZ, 0x2, R75 ;  /* 0x00000002ff037819 */ /* 0x000fe2000001164b */
[----:B------:R-:W-:Y:S01]  /*4d50*/  IMAD.MOV.U32 R31, RZ, RZ, RZ ;  /* 0x000000ffff1f7224 */ /* 0x000fe200078e00ff */
[----:B------:R-:W-:Y:S01]  /*4d60*/  LOP3.LUT R32, R32, 0x600000, RZ, 0xc0, !PT ;  /* 0x0060000020207812 */ /* 0x000fe200078ec0ff */
[----:B------:R-:W-:Y:S01]  /*4d70*/  IMAD.MOV.U32 R72, RZ, RZ, RZ ;  /* 0x000000ffff487224 */ /* 0x000fe200078e00ff */
[----:B------:R-:W-:Y:S01]  /*4d80*/  LOP3.LUT R2, R4, 0x600, R2, 0xf8, !PT ;  /* 0x0000060004027812 */ /* 0x000fe200078ef802 */
[----:B------:R-:W-:Y:S01]  /*4d90*/  IMAD.MOV.U32 R78, RZ, RZ, RZ ;  /* 0x000000ffff4e7224 */ /* 0x000fe200078e00ff */
[----:B------:R-:W-:Y:S01]  /*4da0*/  LOP3.LUT R68, R68, 0x4, R3, 0x78, !PT ;  /* 0x0000000444447812 */ /* 0x000fe200078e7803 */
[----:B------:R-:W4:Y:S01]  /*4db0*/  LDC R65, c[0x0][0xb20] ;  /* 0x0002c800ff417b82 */ /* 0x000f220000000800 */
[----:B------:R-:W3:Y:S01]  /*4dc0*/  LDS R0, [UR48+0x140] ;  /* 0x00014030ff007984 */ /* 0x000ee20008000800 */
[----:B------:R-:W-:Y:S01]  /*4dd0*/  LOP3.LUT R75, R75, 0x60, RZ, 0xc0, !PT ;  /* 0x000000604b4b7812 */ /* 0x000fe200078ec0ff */
[----:B------:R-:W-:Y:S01]  /*4de0*/  IMAD.MOV.U32 R71, RZ, RZ, RZ ;  /* 0x000000ffff477224 */ /* 0x000fe200078e00ff */
[----:B------:R-:W-:Y:S01]  /*4df0*/  LOP3.LUT R68, R2, R68, RZ, 0xfc, !PT ;  /* 0x0000004402447212 */ /* 0x000fe200078efcff */
[----:B------:R-:W1:Y:S01]  /*4e00*/  LDCU.64 UR54, c[0x0][0x348] ;  /* 0x00006900ff3677ac */ /* 0x000e620008000a00 */
[----:B------:R-:W-:-:S02]  /*4e10*/  SEL R74, R74, 0xfffffff8, !P1 ;  /* 0xfffffff84a4a7807 */ /* 0x000fc40004800000 */
[----:B------:R-:W1:Y:S01]  /*4e20*/  LDC R27, c[0x0][0xb30] ;  /* 0x0002cc00ff1b7b82 */ /* 0x000e620000000800 */
[----:B------:R-:W-:Y:S01]  /*4e30*/  SEL R73, R73, 0xfffffff0, !P2 ;  /* 0xfffffff049497807 */ /* 0x000fe20005000000 */
[----:B------:R-:W1:Y:S01]  /*4e40*/  LDCU.64 UR38, c[0x0][0x888] ;  /* 0x00011100ff2677ac */ /* 0x000e620008000a00 */
[----:B------:R-:W1:Y:S05]  /*4e50*/  LDCU.64 UR44, c[0x0][0x890] ;  /* 0x00011200ff2c77ac */ /* 0x000e6a0008000a00 */
[----:B------:R-:W1:Y:S01]  /*4e60*/  LDC.64 R60, c[0x0][0xb10] ;  /* 0x0002c400ff3c7b82 */ /* 0x000e620000000a00 */
[----:B------:R-:W-:Y:S01]  /*4e70*/  UMOV UR51, 0x1 ;  /* 0x0000000100337882 */ /* 0x000fe20000000000 */
[----:B------:R-:W-:Y:S01]  /*4e80*/  UMOV UR56, URZ ;  /* 0x000000ff00387c82 */ /* 0x000fe20008000000 */
[----:B------:R-:W-:Y:S01]  /*4e90*/  UIADD3 UR52, UPT, UPT, UR48, 0x400, URZ ;  /* 0x0000040030347890 */ /* 0x000fe2000fffe0ff */
[----:B------:R-:W-:Y:S01]  /*4ea0*/  UMOV UR50, URZ ;  /* 0x000000ff00327c82 */ /* 0x000fe20008000000 */
[----:B------:R-:W-:-:S03]  /*4eb0*/  UMOV UR49, URZ ;  /* 0x000000ff00317c82 */ /* 0x000fc60008000000 */
[----:B------:R-:W1:Y:S08]  /*4ec0*/  LDC.64 R24, c[0x0][0xb18] ;  /* 0x0002c600ff187b82 */ /* 0x000e700000000a00 */
[----:B------:R-:W1:Y:S08]  /*4ed0*/  LDC.64 R22, c[0x0][0xb28] ;  /* 0x0002ca00ff167b82 */ /* 0x000e700000000a00 */
[----:B------:R-:W1:Y:S01]  /*4ee0*/  LDC.64 R58, c[0x0][0x8b0] ;  /* 0x00022c00ff3a7b82 */ /* 0x000e620000000a00 */
[----:B---3--:R-:W-:-:S07]  /*4ef0*/  IMAD.IADD R32, R0, 0x1, R32 ;  /* 0x0000000100207824 */ /* 0x008fce00078e0220 */
[----:B------:R-:W3:Y:S08]  /*4f00*/  LDC.64 R56, c[0x0][0x8a8] ;  /* 0x00022a00ff387b82 */ /* 0x000ef00000000a00 */
[----:B--2-4-:R-:W1:Y:S02]  /*4f10*/  LDC R66, c[0x0][0x374] ;  /* 0x0000dd00ff427b82 */ /* 0x014e640000000800 */
.L_x_111:
[C---:B------:R-:W-:Y:S02]  /*4f20*/  LEA R0, R78.reuse, UR48, 0x3 ;  /* 0x000000304e007c11 */ /* 0x040fe4000f8e18ff */
[----:B------:R-:W-:Y:S02]  /*4f30*/  SHF.L.U32 R2, R71, 0x1f, RZ ;  /* 0x0000001f47027819 */ /* 0x000fe400000006ff */
[----:B------:R-:W-:Y:S02]  /*4f40*/  LEA R16, R78, UR48, 0x4 ;  /* 0x000000304e107c11 */ /* 0x000fe4000f8e20ff */
[----:B------:R-:W2:Y:S02]  /*4f50*/  SYNCS.PHASECHK.TRANS64.TRYWAIT P0, [R0+URZ+0x90], R2 ;  /* 0x00009002000075a7 */ /* 0x000ea400080011ff */
[----:B--2---:R-:W-:Y:S05]  /*4f60*/  @!P0 BRA `(.L_x_81) ;  /* 0x0000002800608947 */ /* 0x004fea0003800000 */
.L_x_155:
[----:B------:R-:W4:Y:S01]  /*4f70*/  LDC.64 R10, c[0x0][0xb10] ;  /* 0x0002c400ff0a7b82 */ /* 0x000f220000000a00 */
[----:B------:R-:W3:Y:S01]  /*4f80*/  LDS.128 R16, [R16+0x120] ;  /* 0x0001200010107984 */ /* 0x000ee20000000c00 */
[----:B-1----:R-:W-:Y:S01]  /*4f90*/  ISETP.NE.AND P1, PT, R27, 0x1, PT ;  /* 0x000000011b00780c */ /* 0x002fe20003f25270 */
[----:B--2---:R-:W-:Y:S01]  /*4fa0*/  VIADD R0, R0, 0xa0 ;  /* 0x000000a000007836 */ /* 0x004fe20000000000 */
[----:B------:R-:W-:Y:S04]  /*4fb0*/  ISETP.GE.AND P0, PT, R26, 0x1, PT ;  /* 0x000000011a00780c */ /* 0x000fe80003f06270 */
[----:B------:R-:W1:Y:S01]  /*4fc0*/  LDC.64 R8, c[0x0][0xb18] ;  /* 0x0002c600ff087b82 */ /* 0x000e620000000a00 */
[----:B------:R-:W-:Y:S01]  /*4fd0*/  PRMT R0, RZ, 0x654, R0 ;  /* 0x00000654ff007816 */ /* 0x000fe20000000000 */
[----:B------:R-:W-:Y:S01]  /*4fe0*/  @!PT LDS RZ, [RZ] ;  /* 0x00000000fffff984 */ /* 0x000fe20000000800 */
[----:B------:R-:W-:Y:S01]  /*4ff0*/  @!PT LDS RZ, [RZ] ;  /* 0x00000000fffff984 */ /* 0x000fe20000000800 */
[----:B------:R-:W-:Y:S01]  /*5000*/  @!PT LDS RZ, [RZ] ;  /* 0x00000000fffff984 */ /* 0x000fe20000000800 */
[----:B------:R-:W-:Y:S01]  /*5010*/  @!PT LDS RZ, [RZ] ;  /* 0x00000000fffff984 */ /* 0x000fe20000000800 */
[----:B------:R2:W-:Y:S06]  /*5020*/  MEMBAR.ALL.CTA ;  /* 0x0000000000007992 */ /* 0x0005ec0000008000 */
[----:B--2---:R-:W2:Y:S01]  /*5030*/  FENCE.VIEW.ASYNC.S ;  /* 0x00000000000073c6 */ /* 0x004ea20000000000 */
[----:B------:R-:W1:Y:S08]  /*5040*/  @!P1 LDC R12, c[0x0][0xb20] ;  /* 0x0002c800ff0c9b82 */ /* 0x000e700000000800 */
[----:B------:R-:W1:Y:S01]  /*5050*/  @!P1 LDC R7, c[0x0][0xb0c] ;  /* 0x0002c300ff079b82 */ /* 0x000e620000000800 */
[----:B--2---:R2:W-:Y:S01]  /*5060*/  SYNCS.ARRIVE.TRANS64.RED.A1T0 RZ, [R0+URZ], RZ ;  /* 0x000000ff00ff79a7 */ /* 0x0045e200081004ff */
[----:B---3--:R-:W-:Y:S04]  /*5070*/  LOP3.LUT P4, RZ, R18, 0x1, RZ, 0xc0, !PT ;  /* 0x0000000112ff7812 */ /* 0x008fe8000788c0ff */
[----:B------:R-:W-:Y:S09]  /*5080*/  P2R R76, PR, RZ, 0x10 ;  /* 0x00000010ff4c7803 */ /* 0x000ff20000000000 */
[----:B------:R-:W-:Y:S02]  /*5090*/  @P4 MOV R30, R16 ;  /* 0x00000010001e4202 */ /* 0x000fe40000000f00 */
[----:B------:R-:W-:Y:S01]  /*50a0*/  @P4 LOP3.LUT R29, R17, 0xffff, RZ, 0xc0, !PT ;  /* 0x0000ffff111d4812 */ /* 0x000fe200078ec0ff */
[----:B--2-4-:R-:W-:Y:S06]  /*50b0*/  @!P0 BRA `(.L_x_82) ;  /* 0x0000000000a48947 */ /* 0x014fec0003800000 */
[----:B------:R-:W-:Y:S01]  /*50c0*/  IMAD.HI.U32 R0, R66, R25, RZ ;  /* 0x0000001942007227 */ /* 0x000fe200078e00ff */
[----:B------:R-:W-:Y:S02]  /*50d0*/  ISETP.NE.AND P0, PT, R24, 0x1, PT ;  /* 0x000000011800780c */ /* 0x000fe40003f05270 */
[----:B------:R-:W-:Y:S01]  /*50e0*/  ISETP.NE.AND P2, PT, R26, 0x1, PT ;  /* 0x000000011a00780c */ /* 0x000fe20003f45270 */
[----:B------:R-:W-:Y:S01]  /*50f0*/  IMAD.HI.U32 R4, R67, R60, RZ ;  /* 0x0000003c43047227 */ /* 0x000fe200078e00ff */
[----:B------:R-:W-:Y:S02]  /*5100*/  SHF.R.U32.HI R0, RZ, R65, R0 ;  /* 0x00000041ff007219 */ /* 0x000fe40000011600 */
[----:B------:R-:W-:Y:S01]  /*5110*/  ISETP.NE.AND P3, PT, R28, 0x1, PT ;  /* 0x000000011c00780c */ /* 0x000fe20003f65270 */
[----:B------:R-:W-:Y:S01]  /*5120*/  IMAD.HI.U32 R6, R29, R25, RZ ;  /* 0x000000191d067227 */ /* 0x000fe200078e00ff */
[-C--:B------:R-:W-:Y:S02]  /*5130*/  SHF.R.U32.HI R4, RZ, R61.reuse, R4 ;  /* 0x0000003dff047219 */ /* 0x080fe40000011604 */
[----:B------:R-:W-:Y:S01]  /*5140*/  SEL R0, R66, R0, !P0 ;  /* 0x0000000042007207 */ /* 0x000fe20004000000 */
[----:B------:R-:W-:Y:S01]  /*5150*/  IMAD.HI.U32 R5, R30, R60, RZ ;  /* 0x0000003c1e057227 */ /* 0x000fe200078e00ff */
[----:B------:R-:W-:Y:S03]  /*5160*/  SEL R4, R67, R4, !P3 ;  /* 0x0000000443047207 */ /* 0x000fe60005800000 */
[-C--:B------:R-:W-:Y:S01]  /*5170*/  IMAD.HI.U32 R3, R0, R22.reuse, RZ ;  /* 0x0000001600037227 */ /* 0x080fe200078e00ff */
[----:B------:R-:W-:Y:S03]  /*5180*/  SHF.R.U32.HI R5, RZ, R61, R5 ;  /* 0x0000003dff057219 */ /* 0x000fe60000011605 */
[----:B------:R-:W-:Y:S01]  /*5190*/  IMAD.HI.U32 R2, R4, R22, RZ ;  /* 0x0000001604027227 */ /* 0x000fe200078e00ff */
[----:B------:R-:W-:Y:S02]  /*51a0*/  @P2 SHF.R.U32.HI R0, RZ, R23, R3 ;  /* 0x00000017ff002219 */ /* 0x000fe40000011603 */
[----:B------:R-:W-:Y:S02]  /*51b0*/  SHF.R.U32.HI R3, RZ, R65, R6 ;  /* 0x00000041ff037219 */ /* 0x000fe40000011606 */
[----:B------:R-:W-:Y:S01]  /*51c0*/  @P2 SHF.R.U32.HI R4, RZ, R23, R2 ;  /* 0x00000017ff042219 */ /* 0x000fe20000011602 */
[----:B------:R-:W-:Y:S01]  /*51d0*/  IMAD R0, R26, R0, RZ ;  /* 0x000000001a007224 */ /* 0x000fe200078e02ff */
[----:B------:R-:W-:Y:S02]  /*51e0*/  SEL R3, R29, R3, !P0 ;  /* 0x000000031d037207 */ /* 0x000fe40004000000 */
[----:B------:R-:W-:Y:S01]  /*51f0*/  SEL R2, R30, R5, !P3 ;  /* 0x000000051e027207 */ /* 0x000fe20005800000 */
[----:B------:R-:W-:Y:S01]  /*5200*/  IMAD R5, R26, R4, RZ ;  /* 0x000000041a057224 */ /* 0x000fe200078e02ff */
[C---:B------:R-:W-:Y:S01]  /*5210*/  ISETP.GE.AND P0, PT, R3.reuse, R0, PT ;  /* 0x000000000300720c */ /* 0x040fe20003f06270 */
[C---:B------:R-:W-:Y:S03]  /*5220*/  IMAD.HI.U32 R0, R3.reuse, R22, RZ ;  /* 0x0000001603007227 */ /* 0x040fe600078e00ff */
[C---:B------:R-:W-:Y:S02]  /*5230*/  ISETP.GE.OR P0, PT, R2.reuse, R5, P0 ;  /* 0x000000050200720c */ /* 0x040fe40000706670 */
[----:B------:R-:W-:Y:S04]  /*5240*/  SHF.R.U32.HI R0, RZ, R23, R0 ;  /* 0x00000017ff007219 */ /* 0x000fe80000011600 */
[C---:B------:R-:W-:Y:S05]  /*5250*/  SEL R6, R3.reuse, R0, !P2 ;  /* 0x0000000003067207 */ /* 0x040fea0005000000 */
        /* <DEDUP_REMOVED lines=14> */
[----:B------:R-:W-:Y:S07]  /*5340*/  IMAD R29, R3, R24, R29 ;  /* 0x00000018031d7224 */ /* 0x000fee00078e021d */
.L_x_82:
[----:B-1----:R-:W-:Y:S01]  /*5350*/  @!P1 ISETP.NE.AND P0, PT, R8, 0x1, PT ;  /* 0x000000010800980c */ /* 0x002fe20003f05270 */
[----:B------:R-:W-:Y:S01]  /*5360*/  @!P1 IMAD.HI.U32 R0, R30, R10, RZ ;  /* 0x0000000a1e009227 */ /* 0x000fe200078e00ff */
[----:B------:R-:W-:Y:S01]  /*5370*/  @!P1 ISETP.NE.AND P2, PT, R7, 0x1, PT ;  /* 0x000000010700980c */ /* 0x000fe20003f45270 */
[----:B------:R-:W-:Y:S01]  /*5380*/  ULOP3.LUT UP0, URZ, UR52, 0x3f0, URZ, 0xc0, !UPT ;  /* 0x000003f034ff7892 */ /* 0x000fe2000f80c0ff */
[----:B------:R-:W-:Y:S01]  /*5390*/  R2UR UR42, R15 ;  /* 0x000000000f2a72ca */ /* 0x000fe200000e0000 */
[C---:B------:R-:W-:Y:S01]  /*53a0*/  @!P1 IMAD.HI.U32 R2, R29.reuse, R9, RZ ;  /* 0x000000091d029227 */ /* 0x040fe200078e00ff */
[----:B------:R-:W-:Y:S02]  /*53b0*/  @!P1 SHF.R.U32.HI R0, RZ, R11, R0 ;  /* 0x0000000bff009219 */ /* 0x000fe40000011600 */
[----:B------:R-:W-:Y:S01]  /*53c0*/  R2UR UR41, R14 ;  /* 0x000000000e2972ca */ /* 0x000fe200000e0000 */
[----:B------:R-:W-:Y:S01]  /*53d0*/  VIADD R78, R78, 0x1 ;  /* 0x000000014e4e7836 */ /* 0x000fe20000000000 */
[----:B------:R-:W-:Y:S02]  /*53e0*/  @!P1 SHF.R.U32.HI R2, RZ, R12, R2 ;  /* 0x0000000cff029219 */ /* 0x000fe40000011602 */
[----:B------:R-:W-:Y:S02]  /*53f0*/  @!P1 SEL R3, R30, R0, !P2 ;  /* 0x000000001e039207 */ /* 0x000fe40005000000 */
[----:B------:R-:W-:Y:S02]  /*5400*/  @!P1 SEL R2, R29, R2, !P0 ;  /* 0x000000021d029207 */ /* 0x000fe40004000000 */
[----:B------:R-:W-:Y:S01]  /*5410*/  @P4 SHF.R.U32.HI R70, RZ, 0x10, R17 ;  /* 0x00000010ff464819 */ /* 0x000fe20000011611 */
[----:B------:R-:W-:Y:S02]  /*5420*/  USHF.L.U32 UR42, UR42, 0x6, URZ ;  /* 0x000000062a2a7899 */ /* 0x000fe400080006ff */
[----:B------:R-:W-:Y:S02]  /*5430*/  @!P1 IMAD.IADD R0, R2, 0x1, -R3 ;  /* 0x0000000102009824 */ /* 0x000fe400078e0a03 */
[----:B------:R-:W-:Y:S01]  /*5440*/  @!P1 IMAD.IADD R2, R3, 0x1, -R2 ;  /* 0x0000000103029824 */ /* 0x000fe200078e0a02 */
[----:B------:R-:W-:Y:S01]  /*5450*/  USHF.L.U32 UR41, UR41, 0x6, URZ ;  /* 0x0000000629297899 */ /* 0x000fe200080006ff */
[----:B------:R-:W-:Y:S02]  /*5460*/  @!P1 IMAD R30, R0, R7, R30 ;  /* 0x00000007001e9224 */ /* 0x000fe400078e021e */
[----:B------:R-:W-:Y:S01]  /*5470*/  @!P1 IMAD R29, R2, R8, R29 ;  /* 0x00000008021d9224 */ /* 0x000fe200078e021d */
[----:B------:R-:W-:Y:S08]  /*5480*/  BRA.U !UP0, `(.L_x_83) ;  /* 0x00000001087c7547 */ /* 0x000ff0000b800000 */
[----:B------:R-:W1:Y:S01]  /*5490*/  LDCU.64 UR8, c[0x4][0x80] ;  /* 0x01001000ff0877ac */ /* 0x000e620008000a00 */
[----:B------:R-:W-:Y:S01]  /*54a0*/  MOV R2, 0x0 ;  /* 0x0000000000027802 */ /* 0x000fe20000000f00 */
[----:B------:R-:W-:Y:S02]  /*54b0*/  HFMA2 R12, -RZ, RZ, 0, 5.9604644775390625e-08 ;  /* 0x00000001ff0c7431 */ /* 0x000fe400000001ff */
[----:B------:R-:W-:Y:S01]  /*54c0*/  IMAD.MOV.U32 R8, RZ, RZ, 0x70 ;  /* 0x00000070ff087424 */ /* 0x000fe200078e00ff */
[----:B------:R2:W3:Y:S01]  /*54d0*/  LDC.64 R14, c[0x4][R2] ;  /* 0x01000000020e7b82 */ /* 0x0004e20000000a00 */
[----:B------:R-:W4:Y:S01]  /*54e0*/  LDCU.64 UR6, c[0x4][0x88] ;  /* 0x01001100ff0677ac */ /* 0x000f220008000a00 */
[----:B------:R-:W-:Y:S01]  /*54f0*/  IMAD.MOV.U32 R13, RZ, RZ, RZ ;  /* 0x000000ffff0d7224 */ /* 0x000fe200078e00ff */
[----:B------:R-:W2:Y:S01]  /*5500*/  LDCU.64 UR4, c[0x4][0x8] ;  /* 0x01000100ff0477ac */ /* 0x000ea20008000a00 */
[----:B-1----:R-:W-:Y:S01]  /*5510*/  MOV R5, UR9 ;  /* 0x0000000900057c02 */ /* 0x002fe20008000f00 */
[----:B------:R-:W-:Y:S01]  /*5520*/  IMAD.U32 R4, RZ, RZ, UR8 ;  /* 0x00000008ff047e24 */ /* 0x000fe2000f8e00ff */
[----:B----4-:R-:W-:Y:S01]  /*5530*/  MOV R7, UR7 ;  /* 0x0000000700077c02 */ /* 0x010fe20008000f00 */
[----:B------:R-:W-:Y:S01]  /*5540*/  IMAD.U32 R6, RZ, RZ, UR6 ;  /* 0x00000006ff067e24 */ /* 0x000fe2000f8e00ff */
[----:B--2---:R-:W-:Y:S01]  /*5550*/  MOV R11, UR5 ;  /* 0x00000005000b7c02 */ /* 0x004fe20008000f00 */
[----:B------:R-:W-:Y:S02]  /*5560*/  IMAD.U32 R10, RZ, RZ, UR4 ;  /* 0x00000004ff0a7e24 */ /* 0x000fe4000f8e00ff */
[----:B------:R-:W-:Y:S07]  /*5570*/  LEPC R20, `(.L_x_84) ;  /* 0x000000001014794e */ /* 0x000fee0000000000 */
[----:B---3-5:R-:W-:Y:S05]  /*5580*/  CALL.ABS.NOINC R14 ;  /* 0x000000000e007343 */ /* 0x028fea0003c00000 */
.L_x_84:
[----:B------:R-:W1:Y:S01]  /*5590*/  LDCU.64 UR8, c[0x4][0x80] ;  /* 0x01001000ff0877ac */ /* 0x000e620008000a00 */
[----:B------:R-:W2:Y:S01]  /*55a0*/  LDC.64 R2, c[0x4][R2] ;  /* 0x0100000002027b82 */ /* 0x000ea20000000a00 */
[----:B------:R-:W-:Y:S02]  /*55b0*/  HFMA2 R12, -RZ, RZ, 0, 5.9604644775390625e-08 ;  /* 0x00000001ff0c7431 */ /* 0x000fe400000001ff */
[----:B------:R-:W-:Y:S02]  /*55c0*/  IMAD.MOV.U32 R8, RZ, RZ, 0x70 ;  /* 0x00000070ff087424 */ /* 0x000fe400078e00ff */
[----:B------:R-:W-:Y:S01]  /*55d0*/  IMAD.MOV.U32 R13, RZ, RZ, RZ ;  /* 0x000000ffff0d7224 */ /* 0x000fe200078e00ff */
[----:B------:R-:W3:Y:S01]  /*55e0*/  LDCU.64 UR6, c[0x4][0x88] ;  /* 0x01001100ff0677ac */ /* 0x000ee20008000a00 */
[----:B------:R-:W4:Y:S01]  /*55f0*/  LDCU.64 UR4, c[0x4][0x8] ;  /* 0x01000100ff0477ac */ /* 0x000f220008000a00 */
[----:B-1----:R-:W-:Y:S02]  /*5600*/  MOV R4, UR8 ;  /* 0x0000000800047c02 */ /* 0x002fe40008000f00 */
[----:B------:R-:W-:Y:S02]  /*5610*/  MOV R5, UR9 ;  /* 0x0000000900057c02 */ /* 0x000fe40008000f00 */
[----:B---3--:R-:W-:Y:S01]  /*5620*/  MOV R7, UR7 ;  /* 0x0000000700077c02 */ /* 0x008fe20008000f00 */
[----:B------:R-:W-:Y:S01]  /*5630*/  IMAD.U32 R6, RZ, RZ, UR6 ;  /* 0x00000006ff067e24 */ /* 0x000fe2000f8e00ff */
[----:B----4-:R-:W-:Y:S01]  /*5640*/  MOV R11, UR5 ;  /* 0x00000005000b7c02 */ /* 0x010fe20008000f00 */
[----:B------:R-:W-:Y:S02]  /*5650*/  IMAD.U32 R10, RZ, RZ, UR4 ;  /* 0x00000004ff0a7e24 */ /* 0x000fe4000f8e00ff */
[----:B------:R-:W-:Y:S07]  /*5660*/  LEPC R20, `(.L_x_83) ;  /* 0x000000001014794e */ /* 0x000fee0000000000 */
[----:B--2---:R-:W-:Y:S05]  /*5670*/  CALL.ABS.NOINC R2 ;  /* 0x0000000002007343 */ /* 0x004fea0003c00000 */
.L_x_83:
[----:B------:R-:W-:Y:S01]  /*5680*/  ISETP.NE.U32.AND P4, PT, R58, RZ, PT ;  /* 0x000000ff3a00720c */ /* 0x000fe20003f85070 */
[----:B------:R-:W-:Y:S01]  /*5690*/  UISETP.NE.AND UP2, UPT, UR53, URZ, UPT ;  /* 0x000000ff3500728c */ /* 0x000fe2000bf45270 */
[----:B------:R-:W-:Y:S01]  /*56a0*/  ISETP.NE.U32.AND P2, PT, RZ, UR38, PT ;  /* 0x00000026ff007c0c */ /* 0x000fe2000bf45070 */
[----:B------:R-:W-:Y:S01]  /*56b0*/  UISETP.NE.U32.AND UP1, UPT, UR44, URZ, UPT ;  /* 0x000000ff2c00728c */ /* 0x000fe2000bf25070 */
[----:B------:R-:W-:Y:S01]  /*56c0*/  ISETP.NE.AND.EX P4, PT, R59, RZ, PT, P4 ;  /* 0x000000ff3b00720c */ /* 0x000fe20003f85340 */
[----:B------:R-:W-:Y:S01]  /*56d0*/  UPLOP3.LUT UP0, UPT, UPT, UPT, UPT, 0x40, 0x4 ;  /* 0x000000000004789c */ /* 0x000fe20003f0e870 */
[----:B------:R-:W-:Y:S01]  /*56e0*/  ISETP.NE.AND.EX P2, PT, RZ, UR39, PT, P2 ;  /* 0x00000027ff007c0c */ /* 0x000fe2000bf45320 */
[----:B------:R-:W-:Y:S01]  /*56f0*/  UISETP.NE.AND.EX UP1, UPT, UR45, URZ, UPT, UP1 ;  /* 0x000000ff2d00728c */ /* 0x000fe2000bf25310 */
[----:B------:R-:W-:Y:S04]  /*5700*/  PLOP3.LUT P1, PT, PT, PT, UP2, 0x80, 0x8 ;  /* 0x000000000008781c */ /* 0x000fe80003f2f028 */
[----:B------:R-:W-:Y:S06]  /*5710*/  @UP2 UPLOP3.LUT UP0, UPT, UPT, UPT, UP1, 0x80, 0x8 ;  /* 0x000000000008289c */ /* 0x000fec0003f0f010 */
[----:B------:R-:W-:Y:S01]  /*5720*/  PLOP3.LUT P0, PT, PT, PT, UP0, 0x80, 0x8 ;  /* 0x000000000008781c */ /* 0x000fe20003f0f008 */
[----:B------:R-:W-:Y:S01]  /*5730*/  @!UPT UIADD3 URZ, UPT, UPT, URZ, URZ, URZ ;  /* 0x000000fffffff290 */ /* 0x000fe2000fffe0ff */
[----:B------:R-:W-:Y:S11]  /*5740*/  BRA.U !UP1, `(.L_x_85) ;  /* 0x0000000109387547 */ /* 0x000ff6000b800000 */
[----:B------:R-:W-:Y:S01]  /*5750*/  UISETP.NE.U32.AND UP0, UPT, UR38, URZ, UPT ;  /* 0x000000ff2600728c */ /* 0x000fe2000bf05070 */
[----:B------:R-:W-:Y:S02]  /*5760*/  HFMA2 R0, -RZ, RZ, 0, 5.9604644775390625e-08 ;  /* 0x00000001ff007431 */ /* 0x000fe400000001ff */
[----:B------:R-:W-:Y:S01]  /*5770*/  IMAD.MOV.U32 R64, RZ, RZ, 0x1 ;  /* 0x00000001ff407424 */ /* 0x000fe200078e00ff */
[----:B------:R-:W-:Y:S06]  /*5780*/  UISETP.NE.AND.EX UP0, UPT, UR39, URZ, UPT, UP0 ;  /* 0x000000ff2700728c */ /* 0x000fec000bf05300 */
[----:B------:R-:W-:Y:S05]  /*5790*/  PLOP3.LUT P3, PT, PT, PT, UP0, 0x80, 0x8 ;  /* 0x000000000008781c */ /* 0x000fea0003f6f008 */
[----:B------:R-:W1:Y:S01]  /*57a0*/  @UP0 LDCU.64 UR6, c[0x0][0x888] ;  /* 0x00011100ff0607ac */ /* 0x000e620008000a00 */
[----:B------:R-:W-:Y:S07]  /*57b0*/  @UP0 UIMAD UR4, UR36, UR44, URZ ;  /* 0x0000002c240402a4 */ /* 0x000fee000f8e02ff */
[----:B------:R-:W-:Y:S01]  /*57c0*/  @!P3 PRMT R64, R0, 0x7610, R64 ;  /* 0x000076100040b816 */ /* 0x000fe20000000040 */
[----:B-1----:R-:W-:Y:S03]  /*57d0*/  @UP0 UIMAD.WIDE UR6, UR4, 0x4, UR6 ;  /* 0x00000004040608a5 */ /* 0x002fe6000f8e0206 */
[----:B------:R-:W1:Y:S03]  /*57e0*/  @!UP0 LDCU UR4, c[0x0][0x880] ;  /* 0x00011000ff0487ac */ /* 0x000e660008000800 */
[----:B------:R-:W-:Y:S01]  /*57f0*/  IMAD.U32 R2, RZ, RZ, UR6 ;  /* 0x00000006ff027e24 */ /* 0x000fe2000f8e00ff */
[----:B------:R-:W-:Y:S05]  /*5800*/  MOV R3, UR7 ;  /* 0x0000000700037c02 */ /* 0x000fea0008000f00 */
[----:B-----5:R2:W5:Y:S02]  /*5810*/  @P3 LDG.E R35, desc[UR46][R2.64] ;  /* 0x0000002e02233981 */ /* 0x020564000c1e1900 */
[----:B-12---:R-:W-:Y:S02]  /*5820*/  @!P3 IMAD.U32 R35, RZ, RZ, UR4 ;  /* 0x00000004ff23be24 */ /* 0x006fe4000f8e00ff */
.L_x_85:
[----:B------:R-:W-:Y:S05]  /*5830*/  @!P4 BRA `(.L_x_86) ;  /* 0x000000000020c947 */ /* 0x000fea0003800000 */
[----:B------:R-:W-:Y:S04]  /*5840*/  ISETP.NE.U32.AND P3, PT, R56, RZ, PT ;  /* 0x000000ff3800720c */ /* 0x000fe80003f65070 */
[----:B------:R-:W-:Y:S11]  /*5850*/  ISETP.NE.AND.EX P3, PT, R57, RZ, PT, P3 ;  /* 0x000000ff3900720c */ /* 0x000ff60003f65330 */
[----:B------:R-:W-:Y:S02]  /*5860*/  @!UPT UIADD3 URZ, UPT, UPT, URZ, URZ, URZ ;  /* 0x000000fffffff290 */ /* 0x000fe4000fffe0ff */
[----:B------:R-:W1:Y:S01]  /*5870*/  @P3 LDC.64 R2, c[0x0][0x8a8] ;  /* 0x00022a00ff023b82 */ /* 0x000e620000000a00 */
[----:B------:R-:W-:Y:S04]  /*5880*/  @P3 IMAD R0, R58, UR36, RZ ;  /* 0x000000243a003c24 */ /* 0x000fe8000f8e02ff */
[----:B-1----:R-:W-:Y:S05]  /*5890*/  @P3 IMAD.WIDE R2, R0, 0x4, R2 ;  /* 0x0000000400023825 */ /* 0x002fea00078e0202 */
[----:B-----5:R1:W5:Y:S02]  /*58a0*/  @P3 LDG.E R33, desc[UR46][R2.64] ;  /* 0x0000002e02213981 */ /* 0x020364000c1e1900 */
[----:B-1----:R-:W2:Y:S02]  /*58b0*/  @!P3 LDC R33, c[0x0][0x8a0] ;  /* 0x00022800ff21bb82 */ /* 0x002ea40000000800 */
.L_x_86:
[----:B-----5:R-:W-:Y:S01]  /*58c0*/  FSETP.NEU.AND P3, PT, R35, RZ, PT ;  /* 0x000000ff2300720b */ /* 0x020fe20003f6d000 */
[----:B------:R-:W-:Y:S01]  /*58d0*/  IMAD.U32 R2, RZ, RZ, UR56 ;  /* 0x00000038ff027e24 */ /* 0x000fe2000f8e00ff */
[----:B------:R-:W-:Y:S01]  /*58e0*/  SEL R5, RZ, 0xffffffff, P2 ;  /* 0xffffffffff057807 */ /* 0x000fe20001000000 */
[----:B------:R-:W-:Y:S01]  /*58f0*/  ULOP3.LUT UR4, UR51, 0x1, URZ, 0x3c, !UPT ;  /* 0x0000000133047892 */ /* 0x000fe2000f8e3cff */
[----:B------:R-:W-:Y:S01]  /*5900*/  @P1 LOP3.LUT P2, RZ, R64, 0xff, RZ, 0xc0, !PT ;  /* 0x000000ff40ff1812 */ /* 0x000fe2000784c0ff */
[----:B------:R-:W-:Y:S01]  /*5910*/  BSSY B1, `(.L_x_87) ;  /* 0x000004b000017945 */ /* 0x000fe20003800000 */
[----:B------:R-:W-:Y:S01]  /*5920*/  @P1 SEL R0, RZ, 0xffffffff, P3 ;  /* 0xffffffffff001807 */ /* 0x000fe20001800000 */
[----:B------:R-:W-:Y:S01]  /*5930*/  IMAD.MOV.U32 R85, RZ, RZ, 0x1 ;  /* 0x00000001ff557424 */ /* 0x000fe200078e00ff */
[----:B------:R-:W-:Y:S01]  /*5940*/  LEA R2, R2, UR48, 0x3 ;  /* 0x0000003002027c11 */ /* 0x000fe2000f8e18ff */
[----:B------:R-:W-:Y:S01]  /*5950*/  IMAD.U32 R83, RZ, RZ, UR4 ;  /* 0x00000004ff537e24 */ /* 0x000fe2000f8e00ff */
[----:B------:R-:W-:Y:S01]  /*5960*/  @P0 SEL R0, R5, R0, !P2 ;  /* 0x0000000005000207 */ /* 0x000fe20005000000 */
[----:B------:R-:W-:Y:S01]  /*5970*/  IMAD.U32 R84, RZ, RZ, UR56 ;  /* 0x00000038ff547e24 */ /* 0x000fe2000f8e00ff */
[C---:B------:R-:W-:Y:S02]  /*5980*/  LEA R82, R31.reuse, UR48, 0x3 ;  /* 0x000000301f527c11 */ /* 0x040fe4000f8e18ff */
[----:B------:R-:W-:Y:S02]  /*5990*/  CS2R R54, SRZ ;  /* 0x0000000000367805 */ /* 0x000fe4000001ff00 */
[----:B------:R-:W-:Y:S02]  /*59a0*/  @P1 LOP3.LUT R0, R0, 0x1, RZ, 0xc0, !PT ;  /* 0x0000000100001812 */ /* 0x000fe400078ec0ff */
[----:B------:R-:W-:Y:S02]  /*59b0*/  CS2R R52, SRZ ;  /* 0x0000000000347805 */ /* 0x000fe4000001ff00 */
[----:B------:R-:W-:Y:S02]  /*59c0*/  SHF.L.U32 R3, R72, 0x1f, RZ ;  /* 0x0000001f48037819 */ /* 0x000fe400000006ff */
[----:B------:R-:W-:Y:S02]  /*59d0*/  CS2R R50, SRZ ;  /* 0x0000000000327805 */ /* 0x000fe4000001ff00 */
[----:B------:R-:W-:Y:S02]  /*59e0*/  ISETP.NE.U32.OR P5, PT, R0, 0x1, !P1 ;  /* 0x000000010000780c */ /* 0x000fe40004fa5470 */
[----:B------:R-:W-:Y:S02]  /*59f0*/  CS2R R48, SRZ ;  /* 0x0000000000307805 */ /* 0x000fe4000001ff00 */
[----:B------:R-:W-:Y:S02]  /*5a00*/  PLOP3.LUT P2, PT, PT, PT, UP1, 0x80, 0x8 ;  /* 0x000000000008781c */ /* 0x000fe40003f4f018 */
[----:B------:R-:W-:Y:S02]  /*5a10*/  CS2R R46, SRZ ;  /* 0x00000000002e7805 */ /* 0x000fe4000001ff00 */
[----:B------:R-:W-:Y:S02]  /*5a20*/  LEA.HI R34, R31, R31, RZ, 0x1 ;  /* 0x0000001f1f227211 */ /* 0x000fe400078f08ff */
[----:B------:R-:W-:Y:S02]  /*5a30*/  CS2R R44, SRZ ;  /* 0x00000000002c7805 */ /* 0x000fe4000001ff00 */
[----:B------:R-:W-:Y:S02]  /*5a40*/  LOP3.LUT P4, R77, R64, 0xff, RZ, 0xc0, !PT ;  /* 0x000000ff404d7812 */ /* 0x000fe4000788c0ff */
[----:B------:R-:W-:Y:S02]  /*5a50*/  CS2R R42, SRZ ;  /* 0x00000000002a7805 */ /* 0x000fe4000001ff00 */
[----:B------:R-:W-:Y:S02]  /*5a60*/  SEL R4, RZ, 0xffffffff, P3 ;  /* 0xffffffffff047807 */ /* 0x000fe40001800000 */
[----:B------:R-:W-:Y:S02]  /*5a70*/  CS2R R40, SRZ ;  /* 0x0000000000287805 */ /* 0x000fe4000001ff00 */
[----:B------:R-:W-:Y:S02]  /*5a80*/  P2R R79, PR, RZ, 0x20 ;  /* 0x00000020ff4f7803 */ /* 0x000fe40000000000 */
[----:B------:R-:W-:Y:S02]  /*5a90*/  @P5 SHF.L.U32 R0, R83, 0x1f, RZ ;  /* 0x0000001f53005819 */ /* 0x000fe400000006ff */
[----:B------:R-:W-:Y:S02]  /*5aa0*/  @P2 SEL R4, R5, R4, !P4 ;  /* 0x0000000405042207 */ /* 0x000fe40006000000 */
[----:B------:R1:W3:Y:S02]  /*5ab0*/  @P5 SYNCS.PHASECHK.TRANS64.TRYWAIT P1, [R2+URZ+0x50], R0 ;  /* 0x00005000020055a7 */ /* 0x0002e400080211ff */
[----:B------:R-:W-:Y:S04]  /*5ac0*/  LOP3.LUT R4, R4, 0x1, RZ, 0xc0, !PT ;  /* 0x0000000104047812 */ /* 0x000fe800078ec0ff */
[----:B------:R-:W-:Y:S04]  /*5ad0*/  ISETP.NE.U32.AND P2, PT, R4, 0x1, PT ;  /* 0x000000010400780c */ /* 0x000fe80003f45070 */
[----:B------:R-:W-:Y:S01]  /*5ae0*/  P2R R86, PR, RZ, 0x4 ;  /* 0x00000004ff567803 */ /* 0x000fe20000000000 */
[----:B------:R4:W2:Y:S01]  /*5af0*/  SYNCS.PHASECHK.TRANS64.TRYWAIT P0, [R82+URZ+0xb0], R3 ;  /* 0x0000b003520075a7 */ /* 0x0008a200080011ff */
[C---:B-1----:R-:W-:Y:S01]  /*5b00*/  IMAD.SHL.U32 R0, R34.reuse, 0x20, RZ ;  /* 0x0000002022007824 */ /* 0x042fe200078e00ff */
[----:B------:R-:W-:Y:S04]  /*5b10*/  LOP3.LUT R34, R34, 0xffe, RZ, 0xc0, !PT ;  /* 0x00000ffe22227812 */ /* 0x000fe800078ec0ff */
[----:B------:R-:W-:Y:S01]  /*5b20*/  LOP3.LUT R0, R0, 0xffffffc0, RZ, 0xc0, !PT ;  /* 0xffffffc000007812 */ /* 0x000fe200078ec0ff */
[----:B------:R-:W-:Y:S04]  /*5b30*/  IMAD.IADD R34, R31, 0x1, -R34 ;  /* 0x000000011f227824 */ /* 0x000fe800078e0a22 */
[----:B------:R-:W-:Y:S04]  /*5b40*/  IMAD.IADD R0, R32, 0x1, R0 ;  /* 0x0000000120007824 */ /* 0x000fe800078e0200 */
[----:B------:R-:W-:Y:S01]  /*5b50*/  IMAD R34, R34, 0x100000, R0 ;  /* 0x0010000022227824 */ /* 0x000fe200078e0200 */
[----:B---3--:R-:W-:Y:S01]  /*5b60*/  @P5 SEL R85, RZ, 0x1, !P1 ;  /* 0x00000001ff555807 */ /* 0x008fe20004800000 */
[----:B----4-:R-:W-:Y:S06]  /*5b70*/  @!P5 BRA `(.L_x_88) ;  /* 0x000000000090d947 */ /* 0x010fec0003800000 */
[----:B------:R-:W-:Y:S01]  /*5b80*/  HFMA2 R47, -RZ, RZ, 0, 0 ;  /* 0x00000000ff2f7431 */ /* 0x000fe200000001ff */
[----:B------:R-:W-:Y:S01]  /*5b90*/  ISETP.NE.AND P1, PT, R85, RZ, PT ;  /* 0x000000ff5500720c */ /* 0x000fe20003f25270 */
[----:B------:R-:W-:Y:S01]  /*5ba0*/  IMAD.U32 R5, RZ, RZ, UR56 ;  /* 0x00000038ff057e24 */ /* 0x000fe2000f8e00ff */
[----:B------:R-:W-:Y:S11]  /*5bb0*/  BSSY B0, `(.L_x_89) ;  /* 0x0000005000007945 */ /* 0x000ff60003800000 */
[----:B------:R-:W-:Y:S05]  /*5bc0*/  @P1 BRA `(.L_x_90) ;  /* 0x00000000000c1947 */ /* 0x000fea0003800000 */
[----:B------:R-:W-:Y:S04]  /*5bd0*/  SHF.L.U32 R0, R83, 0x1f, RZ ;  /* 0x0000001f53007819 */ /* 0x000fe800000006ff */
[----:B------:R-:W1:Y:S02]  /*5be0*/  SYNCS.PHASECHK.TRANS64.TRYWAIT P1, [R2+URZ+0x50], R0 ;  /* 0x00005000020075a7 */ /* 0x000e6400080211ff */
[----:B-1----:R-:W-:Y:S05]  /*5bf0*/  @!P1 BRA `(.L_x_91) ;  /* 0x0000001c00509947 */ /* 0x002fea0003800000 */
.L_x_90:
[----:B------:R-:W-:Y:S05]  /*5c00*/  BSYNC B0 ;  /* 0x0000000000007941 */ /* 0x000fea0003800000 */
.L_x_89:
[----:B------:R-:W-:Y:S01]  /*5c10*/  ISETP.NE.AND P1, PT, R86, RZ, PT ;  /* 0x000000ff5600720c */ /* 0x000fe20003f25270 */
[----:B------:R-:W-:Y:S01]  /*5c20*/  IMAD.MOV.U32 R46, RZ, RZ, RZ ;  /* 0x000000ffff2e7224 */ /* 0x000fe200078e00ff */
[----:B------:R-:W-:Y:S02]  /*5c30*/  CS2R R44, SRZ ;  /* 0x00000000002c7805 */ /* 0x000fe4000001ff00 */
[----:B------:R-:W-:Y:S02]  /*5c40*/  CS2R R42, SRZ ;  /* 0x00000000002a7805 */ /* 0x000fe4000001ff00 */
[----:B------:R-:W-:Y:S02]  /*5c50*/  CS2R R40, SRZ ;  /* 0x0000000000287805 */ /* 0x000fe4000001ff00 */
[----:B------:R-:W-:Y:S02]  /*5c60*/  CS2R R50, SRZ ;  /* 0x0000000000327805 */ /* 0x000fe4000001ff00 */
[----:B------:R-:W-:Y:S02]  /*5c70*/  CS2R R48, SRZ ;  /* 0x0000000000307805 */ /* 0x000fe4000001ff00 */
[----:B------:R-:W-:Y:S02]  /*5c80*/  CS2R R54, SRZ ;  /* 0x0000000000367805 */ /* 0x000fe4000001ff00 */
[----:B------:R-:W-:Y:S01]  /*5c90*/  CS2R R52, SRZ ;  /* 0x0000000000347805 */ /* 0x000fe2000001ff00 */
[----:B------:R-:W-:Y:S01]  /*5ca0*/  @P1 IMAD R5, R5, 0x800, R68 ;  /* 0x0000080005051824 */ /* 0x000fe200078e0244 */
[----:B------:R-:W-:Y:S05]  /*5cb0*/  @P1 WARPSYNC.ALL ;  /* 0x0000000000001948 */ /* 0x000fea0003800000 */
[----:B------:R-:W-:Y:S01]  /*5cc0*/  @P1 LEA R5, R5, UR48, 0x2 ;  /* 0x0000003005051c11 */ /* 0x000fe2000f8e10ff */
[----:B------:R-:W-:Y:S04]  /*5cd0*/  UIADD3 UR5, UPT, UPT, UR56, 0x1, URZ ;  /* 0x0000000138057890 */ /* 0x000fe8000fffe0ff */
[----:B------:R3:W4:Y:S01]  /*5ce0*/  @P1 LDSM.16.M88.4 R40, [R5+0x400] ;  /* 0x000400000528183b */ /* 0x0007220000000200 */
[----:B------:R-:W-:Y:S01]  /*5cf0*/  @P1 VIADD R4, R5, 0x400 ;  /* 0x0000040005041836 */ /* 0x000fe20000000000 */
[----:B------:R-:W-:Y:S01]  /*5d00*/  UISETP.NE.AND UP0, UPT, UR5, 0x3, UPT ;  /* 0x000000030500788c */ /* 0x000fe2000bf05270 */
[C-C-:B-1----:R-:W-:Y:S02]  /*5d10*/  @P1 IMAD R2, R74.reuse, 0x4, R5.reuse ;  /* 0x000000044a021824 */ /* 0x142fe400078e0205 */
[C---:B------:R-:W-:Y:S01]  /*5d20*/  @P1 IMAD R4, R73.reuse, 0x4, R4 ;  /* 0x0000000449041824 */ /* 0x040fe200078e0204 */
[----:B------:R-:W-:Y:S01]  /*5d30*/  USEL UR4, URZ, 0x1, UP0 ;  /* 0x00000001ff047887 */ /* 0x000fe20008000000 */
[----:B------:R-:W-:Y:S01]  /*5d40*/  @P1 IMAD R0, R73, 0x4, R5 ;  /* 0x0000000449001824 */ /* 0x000fe200078e0205 */
[----:B------:R3:W1:Y:S01]  /*5d50*/  @P1 LDSM.16.M88.4 R44, [R2+0x400] ;  /* 0x00040000022c183b */ /* 0x0006620000000200 */
[----:B------:R-:W-:Y:S01]  /*5d60*/  @P1 IMAD R4, R74, 0x4, R4 ;  /* 0x000000044a041824 */ /* 0x000fe200078e0204 */
[----:B------:R-:W-:Y:S02]  /*5d70*/  USEL UR5, UR5, URZ, UP0 ;  /* 0x000000ff05057287 */ /* 0x000fe40008000000 */
[----:B------:R3:W1:Y:S01]  /*5d80*/  @P1 LDSM.16.M88.4 R48, [R0+0x400] ;  /* 0x000400000030183b */ /* 0x0006620000000200 */
[----:B------:R-:W-:Y:S03]  /*5d90*/  LOP3.LUT R83, R83, UR4, RZ, 0x3c, !PT ;  /* 0x0000000453537c12 */ /* 0x000fe6000f8e3cff */
[----:B------:R3:W1:Y:S01]  /*5da0*/  @P1 LDSM.16.M88.4 R52, [R4] ;  /* 0x000000000434183b */ /* 0x0006620000000200 */
[----:B------:R-:W-:Y:S03]  /*5db0*/  IMAD.U32 R84, RZ, RZ, UR5 ;  /* 0x00000005ff547e24 */ /* 0x000fe6000f8e00ff */
.L_x_88:
[----:B------:R-:W-:Y:S05]  /*5dc0*/  BSYNC B1 ;  /* 0x0000000000017941 */ /* 0x000fea0003800000 */
.L_x_87:
[----:B---3--:R-:W-:Y:S04]  /*5dd0*/  SHF.R.U32.HI R0, RZ, 0x15, R34 ;  /* 0x00000015ff007819 */ /* 0x008fe80000011622 */
[----:B------:R-:W-:Y:S01]  /*5de0*/  LOP3.LUT P1, RZ, R0, 0x3, R69, 0x48, !PT ;  /* 0x0000000300ff7812 */ /* 0x000fe20007824845 */
[----:B------:R-:W-:Y:S01]  /*5df0*/  @!UPT UIADD3 URZ, UPT, UPT, URZ, URZ, URZ ;  /* 0x000000fffffff290 */ /* 0x000fe2000fffe0ff */
[----:B--2---:R-:W-:Y:S11]  /*5e00*/  @P0 BRA `(.L_x_92) ;  /* 0x0000000000080947 */ /* 0x004ff60003800000 */
[----:B------:R-:W2:Y:S02]  /*5e10*/  SYNCS.PHASECHK.TRANS64.TRYWAIT P0, [R82+URZ+0xb0], R3 ;  /* 0x0000b003520075a7 */ /* 0x000ea400080011ff */
[----:B--2---:R-:W-:Y:S05]  /*5e20*/  @!P0 BRA `(.L_x_93) ;  /* 0x0000001800d88947 */ /* 0x004fea0003800000 */
.L_x_92:
[----:B------:R-:W-:Y:S05]  /*5e30*/  @!P1 BRA `(.L_x_94) ;  /* 0x0000000000409947 */ /* 0x000fea0003800000 */
[----:B------:R-:W3:Y:S01]  /*5e40*/  LDCU.64 UR8, c[0x4][0x70] ;  /* 0x01000e00ff0877ac */ /* 0x000ee20008000a00 */
[----:B--2---:R-:W-:Y:S01]  /*5e50*/  MOV R3, 0x0 ;  /* 0x0000000000037802 */ /* 0x004fe20000000f00 */
[----:B------:R-:W-:Y:S02]  /*5e60*/  HFMA2 R12, -RZ, RZ, 0, 5.9604644775390625e-08 ;  /* 0x00000001ff0c7431 */ /* 0x000fe400000001ff */
[----:B------:R-:W-:Y:S02]  /*5e70*/  IMAD.MOV.U32 R8, RZ, RZ, 0x192 ;  /* 0x00000192ff087424 */ /* 0x000fe400078e00ff */
[----:B------:R-:W-:Y:S01]  /*5e80*/  IMAD.MOV.U32 R13, RZ, RZ, RZ ;  /* 0x000000ffff0d7224 */ /* 0x000fe200078e00ff */
[----:B------:R-:W2:Y:S01]  /*5e90*/  LDCU.64 UR6, c[0x4][0x78] ;  /* 0x01000f00ff0677ac */ /* 0x000ea20008000a00 */
[----:B------:R-:W1:Y:S01]  /*5ea0*/  LDC.64 R2, c[0x4][R3] ;  /* 0x0100000003027b82 */ /* 0x000e620000000a00 */
[----:B------:R-:W5:Y:S01]  /*5eb0*/  LDCU.64 UR4, c[0x4][0x10] ;  /* 0x01000200ff0477ac */ /* 0x000f620008000a00 */
[----:B---3--:R-:W-:Y:S01]  /*5ec0*/  MOV R5, UR9 ;  /* 0x0000000900057c02 */ /* 0x008fe20008000f00 */
[----:B------:R-:W-:Y:S01]  /*5ed0*/  IMAD.U32 R4, RZ, RZ, UR8 ;  /* 0x00000008ff047e24 */ /* 0x000fe2000f8e00ff */
[----:B--2---:R-:W-:Y:S01]  /*5ee0*/  MOV R7, UR7 ;  /* 0x0000000700077c02 */ /* 0x004fe20008000f00 */
[----:B------:R-:W-:Y:S01]  /*5ef0*/  IMAD.U32 R6, RZ, RZ, UR6 ;  /* 0x00000006ff067e24 */ /* 0x000fe2000f8e00ff */
[----:B-----5:R-:W-:Y:S01]  /*5f00*/  MOV R11, UR5 ;  /* 0x00000005000b7c02 */ /* 0x020fe20008000f00 */
[----:B------:R-:W-:Y:S02]  /*5f10*/  IMAD.U32 R10, RZ, RZ, UR4 ;  /* 0x00000004ff0a7e24 */ /* 0x000fe4000f8e00ff */
[----:B------:R-:W-:Y:S07]  /*5f20*/  LEPC R20, `(.L_x_94) ;  /* 0x000000001014794e */ /* 0x000fee0000000000 */
[----:B-1--4-:R-:W-:Y:S05]  /*5f30*/  CALL.ABS.NOINC R2 ;  /* 0x0000000002007343 */ /* 0x012fea0003c00000 */
.L_x_94:
[----:B------:R-:W-:Y:S05]  /*5f40*/  WARPSYNC.ALL ;  /* 0x0000000000007948 */ /* 0x000fea0003800000 */
[----:B------:R-:W-:Y:S01]  /*5f50*/  R2UR UR4, R34 ;  /* 0x00000000220472ca */ /* 0x000fe200000e0000 */
[----:B------:R-:W-:Y:S01]  /*5f60*/  BSSY.RECONVERGENT B0, `(.L_x_95) ;  /* 0x000003e000007945 */ /* 0x000fe20003800200 */
[----:B------:R-:W-:Y:S02]  /*5f70*/  MOV R20, UR56 ;  /* 0x0000003800147c02 */ /* 0x000fe40008000f00 */
[----:B------:R-:W-:Y:S02]  /*5f80*/  SHF.L.U32 R80, R74, 0x2, RZ ;  /* 0x000000024a507819 */ /* 0x000fe400000006ff */
[----:B------:R-:W-:Y:S02]  /*5f90*/  LEA R20, R20, R68, 0xb ;  /* 0x0000004414147211 */ /* 0x000fe400078e58ff */
[----:B------:R-:W-:Y:S02]  /*5fa0*/  SHF.L.U32 R81, R73, 0x2, RZ ;  /* 0x0000000249517819 */ /* 0x000fe400000006ff */
[----:B------:R-:W-:Y:S02]  /*5fb0*/  LEA R20, R20, UR48, 0x2 ;  /* 0x0000003014147c11 */ /* 0x000fe4000f8e10ff */
[----:B------:R-:W-:Y:S01]  /*5fc0*/  ISETP.NE.AND P0, PT, R75, RZ, PT ;  /* 0x000000ff4b00720c */ /* 0x000fe20003f05270 */
[----:B------:R-:W3:Y:S02]  /*5fd0*/  LDTM.16dp128bit.x8 R4, tmem[UR4] ;  /* 0x00000004000479ee */ /* 0x000ee40008180000 */
[C---:B---3--:R-:W-:Y:S01]  /*5fe0*/  FMUL R0, R33.reuse, R4 ;  /* 0x0000000421007220 */ /* 0x048fe20000400000 */
[C---:B------:R-:W-:Y:S01]  /*5ff0*/  FMUL R2, R33.reuse, R5 ;  /* 0x0000000521027220 */ /* 0x040fe20000400000 */
[C---:B--2---:R-:W-:Y:S01]  /*6000*/  FMUL R3, R33.reuse, R6 ;  /* 0x0000000621037220 */ /* 0x044fe20000400000 */
[----:B------:R-:W-:Y:S01]  /*6010*/  FMUL R7, R33, R7 ;  /* 0x0000000721077220 */ /* 0x000fe20000400000 */
[----:B----4-:R-:W-:Y:S01]  /*6020*/  FFMA R36, R35, R40, R0 ;  /* 0x0000002823247223 */ /* 0x010fe20000000000 */
[----:B------:R-:W-:Y:S01]  /*6030*/  FMUL R4, R33, R8 ;  /* 0x0000000821047220 */ /* 0x000fe20000400000 */
[----:B------:R-:W-:Y:S01]  /*6040*/  FFMA R37, R35, R41, R2 ;  /* 0x0000002923257223 */ /* 0x000fe20000000002 */
[----:B------:R-:W-:Y:S01]  /*6050*/  FMUL R5, R33, R9 ;  /* 0x0000000921057220 */ /* 0x000fe20000400000 */
[----:B------:R-:W-:Y:S01]  /*6060*/  FFMA R38, R35, R42, R3 ;  /* 0x0000002a23267223 */ /* 0x000fe20000000003 */
[----:B------:R-:W-:Y:S01]  /*6070*/  FMUL R6, R33, R10 ;  /* 0x0000000a21067220 */ /* 0x000fe20000400000 */
[----:B------:R-:W-:Y:S01]  /*6080*/  FFMA R39, R35, R43, R7 ;  /* 0x0000002b23277223 */ /* 0x000fe20000000007 */
[----:B------:R-:W-:Y:S01]  /*6090*/  FMUL R11, R33, R11 ;  /* 0x0000000b210b7220 */ /* 0x000fe20000400000 */
[----:B-1----:R-:W-:Y:S01]  /*60a0*/  FFMA R4, R35, R44, R4 ;  /* 0x0000002c23047223 */ /* 0x002fe20000000004 */
[----:B------:R-:W-:Y:S01]  /*60b0*/  FMUL R8, R33, R12 ;  /* 0x0000000c21087220 */ /* 0x000fe20000400000 */
[----:B------:R-:W-:Y:S01]  /*60c0*/  FFMA R5, R35, R45, R5 ;  /* 0x0000002d23057223 */ /* 0x000fe20000000005 */
[----:B------:R1:W-:Y:S01]  /*60d0*/  STSM.16.M88.4 [R20+0x400], R36 ;  /* 0x0004002414007844 */ /* 0x0003e20000000200 */
[----:B------:R-:W-:Y:S01]  /*60e0*/  FMUL R9, R33, R13 ;  /* 0x0000000d21097220 */ /* 0x000fe20000400000 */
[----:B------:R-:W-:Y:S01]  /*60f0*/  FFMA R6, R35, R46, R6 ;  /* 0x0000002e23067223 */ /* 0x000fe20000000006 */
[C---:B------:R-:W-:Y:S01]  /*6100*/  FMUL R10, R33.reuse, R14 ;  /* 0x0000000e210a7220 */ /* 0x040fe20000400000 */
[----:B------:R-:W-:Y:S01]  /*6110*/  FMUL R13, R33, R17 ;  /* 0x00000011210d7220 */ /* 0x000fe20000400000 */
[C---:B------:R-:W-:Y:S01]  /*6120*/  IADD3 R17, PT, PT, R80.reuse, 0x400, R20 ;  /* 0x0000040050117810 */ /* 0x040fe20007ffe014 */
[----:B------:R-:W-:Y:S01]  /*6130*/  FFMA R7, R35, R47, R11 ;  /* 0x0000002f23077223 */ /* 0x000fe2000000000b */
[----:B------:R-:W-:Y:S01]  /*6140*/  FMUL R15, R33, R15 ;  /* 0x0000000f210f7220 */ /* 0x000fe20000400000 */
[----:B------:R-:W-:Y:S01]  /*6150*/  FFMA R8, R35, R48, R8 ;  /* 0x0000003023087223 */ /* 0x000fe20000000008 */
[----:B------:R-:W-:Y:S01]  /*6160*/  FMUL R12, R33, R16 ;  /* 0x00000010210c7220 */ /* 0x000fe20000400000 */
[C---:B------:R-:W-:Y:S01]  /*6170*/  FFMA R9, R35.reuse, R49, R9 ;  /* 0x0000003123097223 */ /* 0x040fe20000000009 */
[----:B------:R1:W-:Y:S01]  /*6180*/  STSM.16.M88.4 [R17], R4 ;  /* 0x0000000411007844 */ /* 0x0003e20000000200 */
[----:B------:R-:W-:Y:S01]  /*6190*/  FFMA R10, R35, R50, R10 ;  /* 0x00000032230a7223 */ /* 0x000fe2000000000a */
[----:B------:R-:W-:Y:S01]  /*61a0*/  FMUL R14, R33, R18 ;  /* 0x00000012210e7220 */ /* 0x000fe20000400000 */
[----:B------:R-:W-:Y:S01]  /*61b0*/  IADD3 R16, PT, PT, R81, 0x400, R20 ;  /* 0x0000040051107810 */ /* 0x000fe20007ffe014 */
[----:B------:R-:W-:Y:S01]  /*61c0*/  FFMA R11, R35, R51, R15 ;  /* 0x00000033230b7223 */ /* 0x000fe2000000000f */
[----:B------:R-:W-:Y:S01]  /*61d0*/  FMUL R19, R33, R19 ;  /* 0x0000001321137220 */ /* 0x000fe20000400000 */
[C---:B------:R-:W-:Y:S01]  /*61e0*/  FFMA R12, R35.reuse, R52, R12 ;  /* 0x00000034230c7223 */ /* 0x040fe2000000000c */
[C---:B------:R-:W-:Y:S01]  /*61f0*/  FFMA R13, R35.reuse, R53, R13 ;  /* 0x00000035230d7223 */ /* 0x040fe2000000000d */
[C---:B------:R-:W-:Y:S01]  /*6200*/  FFMA R14, R35.reuse, R54, R14 ;  /* 0x00000036230e7223 */ /* 0x040fe2000000000e */
[----:B------:R1:W-:Y:S01]  /*6210*/  STSM.16.M88.4 [R16], R8 ;  /* 0x0000000810007844 */ /* 0x0003e20000000200 */
[----:B------:R-:W-:Y:S01]  /*6220*/  IADD3 R0, PT, PT, R80, R16, RZ ;  /* 0x0000001050007210 */ /* 0x000fe20007ffe0ff */
[----:B------:R-:W-:Y:S05]  /*6230*/  FFMA R15, R35, R55, R19 ;  /* 0x00000037230f7223 */ /* 0x000fea0000000013 */
[----:B------:R1:W-:Y:S01]  /*6240*/  STSM.16.M88.4 [R0], R12 ;  /* 0x0000000c00007844 */ /* 0x0003e20000000200 */
[----:B------:R-:W-:Y:S01]  /*6250*/  @!PT LDS RZ, [RZ] ;  /* 0x00000000fffff984 */ /* 0x000fe20000000800 */
[----:B------:R-:W-:Y:S01]  /*6260*/  @!PT LDS RZ, [RZ] ;  /* 0x00000000fffff984 */ /* 0x000fe20000000800 */
[----:B------:R-:W-:Y:S01]  /*6270*/  @!PT LDS RZ, [RZ] ;  /* 0x00000000fffff984 */ /* 0x000fe20000000800 */
[----:B------:R-:W-:Y:S01]  /*6280*/  @!PT LDS RZ, [RZ] ;  /* 0x00000000fffff984 */ /* 0x000fe20000000800 */
[----:B------:R2:W-:Y:S06]  /*6290*/  MEMBAR.ALL.CTA ;  /* 0x0000000000007992 */ /* 0x0005ec0000008000 */
[----:B--2---:R-:W2:Y:S02]  /*62a0*/  FENCE.VIEW.ASYNC.S ;  /* 0x00000000000073c6 */ /* 0x004ea40000000000 */
[----:B--2---:R-:W-:Y:S06]  /*62b0*/  BAR.SYNC.DEFER_BLOCKING 0x1, 0x80 ;  /* 0x0042000000007b1d */ /* 0x004fec0000010000 */
[----:B------:R-:W-:Y:S05]  /*62c0*/  @P0 BRA `(.L_x_96) ;  /* 0x00000000001c0947 */ /* 0x000fea0003800000 */
[----:B------:R-:W-:Y:S02]  /*62d0*/  UIADD3 UR6, UP0, UPT, UR54, 0x680, URZ ;  /* 0x0000068036067890 */ /* 0x000fe4000ff1e0ff */
[----:B------:R-:W-:Y:S02]  /*62e0*/  ULEA UR4, UR56, UR48, 0xd ;  /* 0x0000003038047291 */ /* 0x000fe4000f8e68ff */
[----:B------:R-:W-:Y:S02]  /*62f0*/  UIADD3.X UR7, UPT, UPT, URZ, UR55, URZ, UP0, !UPT ;  /* 0x00000037ff077290 */ /* 0x000fe400087fe4ff */
[----:B------:R-:W-:Y:S01]  /*6300*/  UIADD3 UR40, UPT, UPT, UR4, 0x400, URZ ;  /* 0x0000040004287890 */ /* 0x000fe2000fffe0ff */
[----:B------:R-:W-:Y:S08]  /*6310*/  UMOV UR43, UR36 ;  /* 0x00000024002b7c82 */ /* 0x000ff00008000000 */
[----:B------:R2:W-:Y:S02]  /*6320*/  UTMASTG.3D [UR40], [UR6] ;  /* 0x00000028060073b5 */ /* 0x0005e40008010000 */
[----:B--2---:R0:W-:Y:S02]  /*6330*/  UTMACMDFLUSH ;  /* 0x00000000000079b7 */ /* 0x0041e40000000000 */
.L_x_96:
[----:B------:R-:W-:Y:S05]  /*6340*/  BSYNC.RECONVERGENT B0 ;  /* 0x0000000000007941 */ /* 0x000fea0003800200 */
.L_x_95:
[----:B------:R-:W-:Y:S01]  /*6350*/  UIADD3 UR40, UPT, UPT, UR56, 0x1, URZ ;  /* 0x0000000138287890 */ /* 0x000fe2000fffe0ff */
[----:B------:R-:W-:Y:S03]  /*6360*/  BSSY.RECONVERGENT B0, `(.L_x_97) ;  /* 0x0000005000007945 */ /* 0x000fe60003800200 */
[----:B------:R-:W-:Y:S04]  /*6370*/  UISETP.NE.AND UP0, UPT, UR40, 0x3, UPT ;  /* 0x000000032800788c */ /* 0x000fe8000bf05270 */
[----:B------:R-:W-:Y:S01]  /*6380*/  USEL UR43, UR40, URZ, UP0 ;  /* 0x000000ff282b7287 */ /* 0x000fe20008000000 */
[----:B------:R-:W-:Y:S11]  /*6390*/  @P0 BRA `(.L_x_98) ;  /* 0x0000000000040947 */ /* 0x000ff60003800000 */
[----:B------:R-:W-:Y:S04]  /*63a0*/  DEPBAR.LE SB0, 0x1 ;  /* 0x000080400000791a */ /* 0x000fe80000000000 */
.L_x_98:
[----:B------:R-:W-:Y:S05]  /*63b0*/  BSYNC.RECONVERGENT B0 ;  /* 0x0000000000007941 */ /* 0x000fea0003800200 */
.L_x_97:
[----:B------:R-:W-:Y:S01]  /*63c0*/  BAR.SYNC.DEFER_BLOCKING 0x1, 0x80 ;  /* 0x0042000000007b1d */ /* 0x000fe20000010000 */
[----:B------:R-:W-:Y:S01]  /*63d0*/  ISETP.NE.AND P1, PT, R79, RZ, PT ;  /* 0x000000ff4f00720c */ /* 0x000fe20003f25270 */
[----:B------:R-:W-:Y:S01]  /*63e0*/  UISETP.NE.AND UP0, UPT, UR50, URZ, UPT ;  /* 0x000000ff3200728c */ /* 0x000fe2000bf05270 */
[----:B------:R-:W-:Y:S11]  /*63f0*/  LEA R2, R84, UR48, 0x3 ;  /* 0x0000003054027c11 */ /* 0x000ff6000f8e18ff */
[----:B------:R-:W-:Y:S01]  /*6400*/  @P1 SHF.L.U32 R3, R83, 0x1f, RZ ;  /* 0x0000001f53031819 */ /* 0x000fe200000006ff */
[----:B------:R-:W-:Y:S06]  /*6410*/  BRA.U !UP0, `(.L_x_99) ;  /* 0x0000000108247547 */ /* 0x000fec000b800000 */
[----:B-1----:R-:W-:Y:S01]  /*6420*/  IMAD.U32 R4, RZ, RZ, UR49 ;  /* 0x00000031ff047e24 */ /* 0x002fe2000f8e00ff */
[----:B------:R-:W-:Y:S01]  /*6430*/  MOV R0, UR37 ;  /* 0x0000002500007c02 */ /* 0x000fe20008000f00 */
[----:B------:R-:W-:Y:S03]  /*6440*/  UIADD3 UR49, UPT, UPT, UR49, 0x1, URZ ;  /* 0x0000000131317890 */ /* 0x000fe6000fffe0ff */
[----:B------:R-:W-:Y:S01]  /*6450*/  @P1 LEA R4, R4, UR48, 0x3 ;  /* 0x0000003004041c11 */ /* 0x000fe2000f8e18ff */
[----:B------:R-:W-:Y:S04]  /*6460*/  UISETP.NE.AND UP0, UPT, UR49, 0x3, UPT ;  /* 0x000000033100788c */ /* 0x000fe8000bf05270 */
[----:B------:R-:W-:Y:S01]  /*6470*/  @P1 VIADD R4, R4, 0x68 ;  /* 0x0000006804041836 */ /* 0x000fe20000000000 */
[----:B------:R-:W-:Y:S04]  /*6480*/  USEL UR49, UR49, URZ, UP0 ;  /* 0x000000ff31317287 */ /* 0x000fe80008000000 */
[----:B------:R-:W-:Y:S04]  /*6490*/  @P1 PRMT R0, R0, 0x654, R4 ;  /* 0x0000065400001816 */ /* 0x000fe80000000004 */
[----:B------:R2:W-:Y:S04]  /*64a0*/  @P1 SYNCS.ARRIVE.TRANS64.RED.A1T0 RZ, [R0+URZ], RZ ;  /* 0x000000ff00ff19a7 */ /* 0x0005e800081004ff */
.L_x_99:
[----:B------:R-:W3:Y:S01]  /*64b0*/  @P1 SYNCS.PHASECHK.TRANS64.TRYWAIT P0, [R2+URZ+0x50], R3 ;  /* 0x00005003020015a7 */ /* 0x000ee200080011ff */
[----:B------:R-:W-:Y:S01]  /*64c0*/  BSSY B1, `(.L_x_100) ;  /* 0x0000017000017945 */ /* 0x000fe20003800000 */
[----:B---3--:R-:W-:Y:S03]  /*64d0*/  @P1 SEL R85, RZ, 0x1, !P0 ;  /* 0x00000001ff551807 */ /* 0x008fe60004000000 */
[----:B------:R-:W-:Y:S05]  /*64e0*/  @!P1 BRA `(.L_x_101) ;  /* 0x0000000000509947 */ /* 0x000fea0003800000 */
[----:B------:R-:W-:Y:S01]  /*64f0*/  ISETP.NE.AND P1, PT, R86, RZ, PT ;  /* 0x000000ff5600720c */ /* 0x000fe20003f25270 */
[----:B------:R-:W-:Y:S01]  /*6500*/  BSSY B0, `(.L_x_102) ;  /* 0x000000a000007945 */ /* 0x000fe20003800000 */
[----:B------:R-:W-:Y:S11]  /*6510*/  ISETP.NE.AND P0, PT, R85, RZ, PT ;  /* 0x000000ff5500720c */ /* 0x000ff60003f05270 */
[----:B-1----:R-:W-:Y:S05]  /*6520*/  @P1 IMAD R4, R84, 0x800, R68 ;  /* 0x0000080054041824 */ /* 0x002fea00078e0244 */
[----:B------:R-:W-:Y:S05]  /*6530*/  @P1 LEA R4, R4, UR48, 0x2 ;  /* 0x0000003004041c11 */ /* 0x000fea000f8e10ff */
[--C-:B--2---:R-:W-:Y:S02]  /*6540*/  @P1 IMAD.IADD R0, R81, 0x1, R4.reuse ;  /* 0x0000000151001824 */ /* 0x104fe400078e0204 */
[----:B------:R-:W-:Y:S01]  /*6550*/  @P1 IMAD.IADD R3, R80, 0x1, R4 ;  /* 0x0000000150031824 */ /* 0x000fe200078e0204 */
[----:B------:R-:W-:Y:S06]  /*6560*/  @P0 BRA `(.L_x_103) ;  /* 0x00000000000c0947 */ /* 0x000fec0003800000 */
[----:B------:R-:W-:Y:S04]  /*6570*/  SHF.L.U32 R83, R83, 0x1f, RZ ;  /* 0x0000001f53537819 */ /* 0x000fe800000006ff */
[----:B------:R-:W1:Y:S02]  /*6580*/  SYNCS.PHASECHK.TRANS64.TRYWAIT P0, [R2+URZ+0x50], R83 ;  /* 0x00005053020075a7 */ /* 0x000e6400080011ff */
[----:B-1----:R-:W-:Y:S05]  /*6590*/  @!P0 BRA `(.L_x_104) ;  /* 0x0000001400108947 */ /* 0x002fea0003800000 */
.L_x_103:
[----:B------:R-:W-:Y:S05]  /*65a0*/  BSYNC B0 ;  /* 0x0000000000007941 */ /* 0x000fea0003800000 */
.L_x_102:
[----:B------:R-:W-:Y:S11]  /*65b0*/  ISETP.NE.AND P0, PT, R86, RZ, PT ;  /* 0x000000ff5600720c */ /* 0x000ff60003f05270 */
[----:B------:R-:W-:Y:S02]  /*65c0*/  @!UPT UIADD3 URZ, UPT, UPT, URZ, URZ, URZ ;  /* 0x000000fffffff290 */ /* 0x000fe4000fffe0ff */
[----:B-1----:R-:W-:Y:S01]  /*65d0*/  @P0 IADD3 R2, PT, PT, R80, R0, RZ ;  /* 0x0000000050020210 */ /* 0x002fe20007ffe0ff */
[----:B------:R-:W-:Y:S05]  /*65e0*/  @P0 WARPSYNC.ALL ;  /* 0x0000000000000948 */ /* 0x000fea0003800000 */
[----:B------:R3:W4:Y:S04]  /*65f0*/  @P0 LDSM.16.M88.4 R40, [R4+0x400] ;  /* 0x000400000428083b */ /* 0x0007280000000200 */
[----:B------:R3:W1:Y:S04]  /*6600*/  @P0 LDSM.16.M88.4 R44, [R3+0x400] ;  /* 0x00040000032c083b */ /* 0x0006680000000200 */
[----:B------:R3:W2:Y:S04]  /*6610*/  @P0 LDSM.16.M88.4 R48, [R0+0x400] ;  /* 0x000400000030083b */ /* 0x0006a80000000200 */
[----:B------:R3:W1:Y:S02]  /*6620*/  @P0 LDSM.16.M88.4 R52, [R2+0x400] ;  /* 0x000400000234083b */ /* 0x0006640000000200 */
.L_x_101:
[----:B------:R-:W-:Y:S05]  /*6630*/  BSYNC B1 ;  /* 0x0000000000017941 */ /* 0x000fea0003800000 */
.L_x_100:
[----:B-123--:R-:W-:Y:S05]  /*6640*/  VIADD R0, R34, 0x20 ;  /* 0x0000002022007836 */ /* 0x00efea0000000000 */
[----:B------:R-:W-:Y:S04]  /*6650*/  SHF.R.U32.HI R0, RZ, 0x15, R0 ;  /* 0x00000015ff007819 */ /* 0x000fe80000011600 */
[----:B------:R-:W-:Y:S11]  /*6660*/  LOP3.LUT P0, RZ, R0, 0x3, R69, 0x48, !PT ;  /* 0x0000000300ff7812 */ /* 0x000ff60007804845 */
[----:B------:R-:W-:Y:S02]  /*6670*/  @!UPT UIADD3 URZ, UPT, UPT, URZ, URZ, URZ ;  /* 0x000000fffffff290 */ /* 0x000fe4000fffe0ff */
[----:B------:R-:W-:Y:S05]  /*6680*/  @!P0 BRA `(.L_x_105) ;  /* 0x0000000000408947 */ /* 0x000fea0003800000 */
[----:B------:R-:W1:Y:S01]  /*6690*/  LDCU.64 UR8, c[0x4][0x70] ;  /* 0x01000e00ff0877ac */ /* 0x000e620008000a00 */
[----:B------:R-:W-:Y:S01]  /*66a0*/  MOV R3, 0x0 ;  /* 0x0000000000037802 */ /* 0x000fe20000000f00 */
[----:B------:R-:W-:Y:S02]  /*66b0*/  HFMA2 R12, -RZ, RZ, 0, 5.9604644775390625e-08 ;  /* 0x00000001ff0c7431 */ /* 0x000fe400000001ff */
[----:B------:R-:W-:Y:S02]  /*66c0*/  IMAD.MOV.U32 R8, RZ, RZ, 0x192 ;  /* 0x00000192ff087424 */ /* 0x000fe400078e00ff */
[----:B------:R-:W-:Y:S01]  /*66d0*/  IMAD.MOV.U32 R13, RZ, RZ, RZ ;  /* 0x000000ffff0d7224 */ /* 0x000fe200078e00ff */
[----:B------:R-:W2:Y:S01]  /*66e0*/  LDCU.64 UR6, c[0x4][0x78] ;  /* 0x01000f00ff0677ac */ /* 0x000ea20008000a00 */
[----:B------:R-:W3:Y:S01]  /*66f0*/  LDC.64 R2, c[0x4][R3] ;  /* 0x0100000003027b82 */ /* 0x000ee20000000a00 */
[----:B------:R-:W5:Y:S01]  /*6700*/  LDCU.64 UR4, c[0x4][0x10] ;  /* 0x01000200ff0477ac */ /* 0x000f620008000a00 */
[----:B-1----:R-:W-:Y:S01]  /*6710*/  MOV R5, UR9 ;  /* 0x0000000900057c02 */ /* 0x002fe20008000f00 */
[----:B------:R-:W-:Y:S01]  /*6720*/  IMAD.U32 R4, RZ, RZ, UR8 ;  /* 0x00000008ff047e24 */ /* 0x000fe2000f8e00ff */
[----:B--2---:R-:W-:Y:S01]  /*6730*/  MOV R7, UR7 ;  /* 0x0000000700077c02 */ /* 0x004fe20008000f00 */
[----:B------:R-:W-:Y:S01]  /*6740*/  IMAD.U32 R6, RZ, RZ, UR6 ;  /* 0x00000006ff067e24 */ /* 0x000fe2000f8e00ff */
[----:B-----5:R-:W-:Y:S01]  /*6750*/  MOV R11, UR5 ;  /* 0x00000005000b7c02 */ /* 0x020fe20008000f00 */
[----:B------:R-:W-:Y:S02]  /*6760*/  IMAD.U32 R10, RZ, RZ, UR4 ;  /* 0x00000004ff0a7e24 */ /* 0x000fe4000f8e00ff */
[----:B------:R-:W-:Y:S07]  /*6770*/  LEPC R20, `(.L_x_105) ;  /* 0x000000001014794e */ /* 0x000fee0000000000 */
[----:B---34-:R-:W-:Y:S05]  /*6780*/  CALL.ABS.NOINC R2 ;  /* 0x0000000002007343 */ /* 0x018fea0003c00000 */
.L_x_105:
[----:B------:R-:W-:Y:S01]  /*6790*/  ISETP.NE.AND P0, PT, R75, RZ, PT ;  /* 0x000000ff4b00720c */ /* 0x000fe20003f05270 */
[----:B------:R-:W-:Y:S05]  /*67a0*/  WARPSYNC.ALL ;  /* 0x0000000000007948 */ /* 0x000fea0003800000 */
[----:B------:R-:W-:Y:S01]  /*67b0*/  R2UR UR4, R34 ;  /* 0x00000000220472ca */ /* 0x000fe200000e0000 */
[----:B------:R-:W-:Y:S01]  /*67c0*/  BSSY.RECONVERGENT B0, `(.L_x_106) ;  /* 0x0000042000007945 */ /* 0x000fe20003800200 */
[----:B------:R-:W-:Y:S11]  /*67d0*/  R2UR UR5, R82 ;  /* 0x00000000520572ca */ /* 0x000ff600000e0000 */
[----:B------:R-:W1:Y:S01]  /*67e0*/  LDTM.16dp128bit.x8 R4, tmem[UR4+0x20] ;  /* 0x00002004000479ee */ /* 0x000e620008180000 */
[----:B------:R-:W-:Y:S01]  /*67f0*/  NOP ;  /* 0x0000000000007918 */ /* 0x000fe20000000000 */
[----:B------:R-:W-:Y:S04]  /*6800*/  UIADD3 UR5, UPT, UPT, UR5, 0xd0, URZ ;  /* 0x000000d005057890 */ /* 0x000fe8000fffe0ff */
[----:B------:R-:W-:Y:S09]  /*6810*/  UPRMT UR5, UR37, 0x654, UR5 ;  /* 0x0000065425057896 */ /* 0x000ff20008000005 */
[----:B-1----:R-:W-:Y:S01]  /*6820*/  SYNCS.ARRIVE.TRANS64.RED.A1T0 RZ, [UR5], RZ ;  /* 0x000000ffffff79a7 */ /* 0x002fe20008100405 */
[C---:B------:R-:W-:Y:S01]  /*6830*/  FMUL R0, R33.reuse, R4 ;  /* 0x0000000421007220 */ /* 0x040fe20000400000 */
[C---:B------:R-:W-:Y:S01]  /*6840*/  FMUL R2, R33.reuse, R5 ;  /* 0x0000000521027220 */ /* 0x040fe20000400000 */
[C---:B------:R-:W-:Y:S01]  /*6850*/  FMUL R3, R33.reuse, R6 ;  /* 0x0000000621037220 */ /* 0x040fe20000400000 */
[----:B------:R-:W-:Y:S01]  /*6860*/  FMUL R7, R33, R7 ;  /* 0x0000000721077220 */ /* 0x000fe20000400000 */
[----:B----4-:R-:W-:Y:S01]  /*6870*/  FFMA R36, R35, R40, R0 ;  /* 0x0000002823247223 */ /* 0x010fe20000000000 */
[----:B------:R-:W-:Y:S01]  /*6880*/  MOV R0, UR43 ;  /* 0x0000002b00007c02 */ /* 0x000fe20008000f00 */
[----:B------:R-:W-:Y:S01]  /*6890*/  FMUL R4, R33, R8 ;  /* 0x0000000821047220 */ /* 0x000fe20000400000 */
[----:B------:R-:W-:Y:S01]  /*68a0*/  FFMA R37, R35, R41, R2 ;  /* 0x0000002923257223 */ /* 0x000fe20000000002 */
[----:B------:R-:W-:Y:S01]  /*68b0*/  FMUL R5, R33, R9 ;  /* 0x0000000921057220 */ /* 0x000fe20000400000 */
[----:B------:R-:W-:Y:S01]  /*68c0*/  LEA R0, R0, R68, 0xb ;  /* 0x0000004400007211 */ /* 0x000fe200078e58ff */
[----:B------:R-:W-:Y:S01]  /*68d0*/  FFMA R38, R35, R42, R3 ;  /* 0x0000002a23267223 */ /* 0x000fe20000000003 */
[----:B------:R-:W-:Y:S01]  /*68e0*/  FMUL R6, R33, R10 ;  /* 0x0000000a21067220 */ /* 0x000fe20000400000 */
[----:B------:R-:W-:Y:S01]  /*68f0*/  FFMA R39, R35, R43, R7 ;  /* 0x0000002b23277223 */ /* 0x000fe20000000007 */
[----:B------:R-:W-:Y:S01]  /*6900*/  LEA R0, R0, UR48, 0x2 ;  /* 0x0000003000007c11 */ /* 0x000fe2000f8e10ff */
[----:B------:R-:W-:Y:S01]  /*6910*/  FMUL R11, R33, R11 ;  /* 0x0000000b210b7220 */ /* 0x000fe20000400000 */
[----:B------:R-:W-:Y:S01]  /*6920*/  FFMA R4, R35, R44, R4 ;  /* 0x0000002c23047223 */ /* 0x000fe20000000004 */
[----:B------:R-:W-:Y:S01]  /*6930*/  FMUL R8, R33, R12 ;  /* 0x0000000c21087220 */ /* 0x000fe20000400000 */
[----:B------:R-:W-:Y:S01]  /*6940*/  FFMA R5, R35, R45, R5 ;  /* 0x0000002d23057223 */ /* 0x000fe20000000005 */
[----:B------:R1:W-:Y:S01]  /*6950*/  STSM.16.M88.4 [R0+0x400], R36 ;  /* 0x0004002400007844 */ /* 0x0003e20000000200 */
[----:B------:R-:W-:Y:S01]  /*6960*/  FMUL R9, R33, R13 ;  /* 0x0000000d21097220 */ /* 0x000fe20000400000 */
[----:B------:R-:W-:Y:S01]  /*6970*/  FFMA R6, R35, R46, R6 ;  /* 0x0000002e23067223 */ /* 0x000fe20000000006 */
[----:B------:R-:W-:Y:S01]  /*6980*/  FMUL R10, R33, R14 ;  /* 0x0000000e210a7220 */ /* 0x000fe20000400000 */
[----:B------:R-:W-:Y:S01]  /*6990*/  FFMA R7, R35, R47, R11 ;  /* 0x0000002f23077223 */ /* 0x000fe2000000000b */
[C---:B------:R-:W-:Y:S01]  /*69a0*/  IADD3 R2, PT, PT, R80.reuse, 0x400, R0 ;  /* 0x0000040050027810 */ /* 0x040fe20007ffe000 */
[----:B------:R-:W-:Y:S01]  /*69b0*/  FMUL R15, R33, R15 ;  /* 0x0000000f210f7220 */ /* 0x000fe20000400000 */
[----:B------:R-:W-:Y:S01]  /*69c0*/  FFMA R8, R35, R48, R8 ;  /* 0x0000003023087223 */ /* 0x000fe20000000008 */
[----:B------:R-:W-:Y:S01]  /*69d0*/  FMUL R12, R33, R16 ;  /* 0x00000010210c7220 */ /* 0x000fe20000400000 */
[----:B------:R-:W-:Y:S01]  /*69e0*/  FFMA R9, R35, R49, R9 ;  /* 0x0000003123097223 */ /* 0x000fe20000000009 */
[----:B------:R1:W-:Y:S01]  /*69f0*/  STSM.16.M88.4 [R2], R4 ;  /* 0x0000000402007844 */ /* 0x0003e20000000200 */
[----:B------:R-:W-:Y:S01]  /*6a00*/  FMUL R13, R33, R17 ;  /* 0x00000011210d7220 */ /* 0x000fe20000400000 */
[----:B------:R-:W-:Y:S01]  /*6a10*/  FFMA R10, R35, R50, R10 ;  /* 0x00000032230a7223 */ /* 0x000fe2000000000a */
[----:B------:R-:W-:Y:S01]  /*6a20*/  FMUL R14, R33, R18 ;  /* 0x00000012210e7220 */ /* 0x000fe20000400000 */
[----:B------:R-:W-:Y:S01]  /*6a30*/  FFMA R11, R35, R51, R15 ;  /* 0x00000033230b7223 */ /* 0x000fe2000000000f */
[----:B------:R-:W-:Y:S01]  /*6a40*/  IADD3 R81, PT, PT, R81, 0x400, R0 ;  /* 0x0000040051517810 */ /* 0x000fe20007ffe000 */
[----:B------:R-:W-:Y:S01]  /*6a50*/  FMUL R19, R33, R19 ;  /* 0x0000001321137220 */ /* 0x000fe20000400000 */
[C---:B------:R-:W-:Y:S01]  /*6a60*/  FFMA R12, R35.reuse, R52, R12 ;  /* 0x00000034230c7223 */ /* 0x040fe2000000000c */
[C---:B------:R-:W-:Y:S01]  /*6a70*/  FFMA R13, R35.reuse, R53, R13 ;  /* 0x00000035230d7223 */ /* 0x040fe2000000000d */
[C---:B------:R-:W-:Y:S01]  /*6a80*/  FFMA R14, R35.reuse, R54, R14 ;  /* 0x00000036230e7223 */ /* 0x040fe2000000000e */
[----:B------:R1:W-:Y:S01]  /*6a90*/  STSM.16.M88.4 [R81], R8 ;  /* 0x0000000851007844 */ /* 0x0003e20000000200 */
[----:B------:R-:W-:Y:S01]  /*6aa0*/  FFMA R15, R35, R55, R19 ;  /* 0x00000037230f7223 */ /* 0x000fe20000000013 */
[----:B------:R-:W-:Y:S05]  /*6ab0*/  IADD3 R80, PT, PT, R80, R81, RZ ;  /* 0x0000005150507210 */ /* 0x000fea0007ffe0ff */
        /* <DEDUP_REMOVED lines=11> */
[----:B------:R-:W-:Y:S02]  /*6b70*/  UIADD3 UR5, UPT, UPT, UR41, 0x20, URZ ;  /* 0x0000002029057890 */ /* 0x000fe4000fffe0ff */
[----:B------:R-:W-:Y:S02]  /*6b80*/  UIADD3 UR4, UPT, UPT, UR10, 0x400, URZ ;  /* 0x000004000a047890 */ /* 0x000fe4000fffe0ff */
[----:B------:R-:W-:Y:S01]  /*6b90*/  UIADD3.X UR9, UPT, UPT, URZ, UR55, URZ, UP0, !UPT ;  /* 0x00000037ff097290 */ /* 0x000fe200087fe4ff */
[----:B------:R-:W-:Y:S01]  /*6ba0*/  UMOV UR6, UR42 ;  /* 0x0000002a00067c82 */ /* 0x000fe20008000000 */
[----:B------:R-:W-:Y:S07]  /*6bb0*/  UMOV UR7, UR36 ;  /* 0x0000002400077c82 */ /* 0x000fee0008000000 */
[----:B------:R2:W-:Y:S02]  /*6bc0*/  UTMASTG.3D [UR4], [UR8] ;  /* 0x00000004080073b5 */ /* 0x0005e40008010000 */
[----:B--2---:R0:W-:Y:S02]  /*6bd0*/  UTMACMDFLUSH ;  /* 0x00000000000079b7 */ /* 0x0041e40000000000 */
.L_x_107:
[----:B------:R-:W-:Y:S05]  /*6be0*/  BSYNC.RECONVERGENT B0 ;  /* 0x0000000000007941 */ /* 0x000fea0003800200 */
.L_x_106:
[----:B------:R-:W-:Y:S01]  /*6bf0*/  UIADD3 UR43, UPT, UPT, UR43, 0x1, URZ ;  /* 0x000000012b2b7890 */ /* 0x000fe2000fffe0ff */
[----:B------:R-:W-:Y:S03]  /*6c00*/  BSSY.RECONVERGENT B0, `(.L_x_108) ;  /* 0x0000008000007945 */ /* 0x000fe60003800200 */
[----:B------:R-:W-:Y:S04]  /*6c10*/  UISETP.NE.AND UP0, UPT, UR43, 0x3, UPT ;  /* 0x000000032b00788c */ /* 0x000fe8000bf05270 */
[----:B------:R-:W-:Y:S02]  /*6c20*/  UISETP.EQ.XOR UP1, UPT, UR40, 0x3, !UP0 ;  /* 0x000000032800788c */ /* 0x000fe4000c722a70 */
[----:B------:R-:W-:Y:S02]  /*6c30*/  USEL UR56, UR43, URZ, UP0 ;  /* 0x000000ff2b387287 */ /* 0x000fe40008000000 */
[----:B------:R-:W-:Y:S04]  /*6c40*/  USEL UR4, URZ, 0x1, !UP1 ;  /* 0x00000001ff047887 */ /* 0x000fe8000c800000 */
[----:B------:R-:W-:Y:S01]  /*6c50*/  ULOP3.LUT UR51, UR51, UR4, URZ, 0x3c, !UPT ;  /* 0x0000000433337292 */ /* 0x000fe2000f8e3cff */
[----:B------:R-:W-:Y:S11]  /*6c60*/  @P0 BRA `(.L_x_109) ;  /* 0x0000000000040947 */ /* 0x000ff60003800000 */
[----:B------:R-:W-:Y:S04]  /*6c70*/  DEPBAR.LE SB0, 0x1 ;  /* 0x000080400000791a */ /* 0x000fe80000000000 */
.L_x_109:
[----:B------:R-:W-:Y:S05]  /*6c80*/  BSYNC.RECONVERGENT B0 ;  /* 0x0000000000007941 */ /* 0x000fea0003800200 */
.L_x_108:
[----:B------:R-:W-:Y:S01]  /*6c90*/  BAR.SYNC.DEFER_BLOCKING 0x1, 0x80 ;  /* 0x0042000000007b1d */ /* 0x000fe20000010000 */
[----:B------:R-:W-:Y:S01]  /*6ca0*/  UISETP.NE.AND UP0, UPT, UR50, -0x2, UPT ;  /* 0xfffffffe3200788c */ /* 0x000fe2000bf05270 */
[----:B------:R-:W-:Y:S08]  /*6cb0*/  IADD3 R31, PT, PT, R31, 0x1, RZ ;  /* 0x000000011f1f7810 */ /* 0x000ff00007ffe0ff */
[----:B------:R-:W-:Y:S05]  /*6cc0*/  BRA.U !UP0, `(.L_x_110) ;  /* 0x0000000108287547 */ /* 0x000fea000b800000 */
[----:B------:R-:W-:Y:S01]  /*6cd0*/  ISETP.NE.AND P0, PT, R79, RZ, PT ;  /* 0x000000ff4f00720c */ /* 0x000fe20003f05270 */
[----:B-1----:R-:W-:Y:S01]  /*6ce0*/  IMAD.U32 R2, RZ, RZ, UR49 ;  /* 0x00000031ff027e24 */ /* 0x002fe2000f8e00ff */
[----:B------:R-:W-:Y:S01]  /*6cf0*/  UIADD3 UR49, UPT, UPT, UR49, 0x1, URZ ;  /* 0x0000000131317890 */ /* 0x000fe2000fffe0ff */
[----:B------:R-:W-:Y:S03]  /*6d00*/  IMAD.U32 R0, RZ, RZ, UR37 ;  /* 0x00000025ff007e24 */ /* 0x000fe6000f8e00ff */
[----:B------:R-:W-:Y:S04]  /*6d10*/  UISETP.NE.AND UP0, UPT, UR49, 0x3, UPT ;  /* 0x000000033100788c */ /* 0x000fe8000bf05270 */
[----:B------:R-:W-:Y:S03]  /*6d20*/  USEL UR49, UR49, URZ, UP0 ;  /* 0x000000ff31317287 */ /* 0x000fe60008000000 */
[----:B------:R-:W-:Y:S05]  /*6d30*/  @P0 LEA R2, R2, UR48, 0x3 ;  /* 0x0000003002020c11 */ /* 0x000fea000f8e18ff */
[----:B------:R-:W-:Y:S05]  /*6d40*/  @P0 VIADD R2, R2, 0x68 ;  /* 0x0000006802020836 */ /* 0x000fea0000000000 */
[----:B------:R-:W-:Y:S04]  /*6d50*/  @P0 PRMT R0, R0, 0x654, R2 ;  /* 0x0000065400000816 */ /* 0x000fe80000000002 */
[----:B------:R2:W-:Y:S03]  /*6d60*/  @P0 SYNCS.ARRIVE.TRANS64.RED.A1T0 RZ, [R0+URZ], RZ ;  /* 0x000000ff00ff09a7 */ /* 0x0005e600081004ff */
.L_x_110:
[----:B------:R-:W-:Y:S01]  /*6d70*/  ISETP.NE.AND P2, PT, R76, RZ, PT ;  /* 0x000000ff4c00720c */ /* 0x000fe20003f45270 */
[----:B------:R-:W-:Y:S01]  /*6d80*/  UIADD3 UR50, UPT, UPT, UR50, 0x2, URZ ;  /* 0x0000000232327890 */ /* 0x000fe2000fffe0ff */
[----:B------:R-:W-:Y:S01]  /*6d90*/  ISETP.NE.AND P0, PT, R78, 0x2, PT ;  /* 0x000000024e00780c */ /* 0x000fe20003f05270 */
[----:B-1----:R-:W-:Y:S01]  /*6da0*/  IMAD.IADD R14, R29, 0x1, R62 ;  /* 0x000000011d0e7824 */ /* 0x002fe200078e023e */
[----:B------:R-:W-:Y:S01]  /*6db0*/  ISETP.NE.AND P1, PT, R31, 0x4, PT ;  /* 0x000000041f00780c */ /* 0x000fe20003f25270 */
[----:B------:R-:W-:Y:S01]  /*6dc0*/  IMAD.IADD R15, R30, 0x1, R63 ;  /* 0x000000011e0f7824 */ /* 0x000fe200078e023f */
[----:B------:R-:W-:Y:S02]  /*6dd0*/  SEL R2, RZ, 0x1, P0 ;  /* 0x00000001ff027807 */ /* 0x000fe40000000000 */
[----:B--2---:R-:W-:Y:S02]  /*6de0*/  SEL R0, RZ, 0x1, P1 ;  /* 0x00000001ff007807 */ /* 0x004fe40000800000 */
[----:B------:R-:W-:Y:S02]  /*6df0*/  LOP3.LUT R71, R71, R2, RZ, 0x3c, !PT ;  /* 0x0000000247477212 */ /* 0x000fe400078e3cff */
[----:B------:R-:W-:Y:S02]  /*6e00*/  LOP3.LUT R72, R72, R0, RZ, 0x3c, !PT ;  /* 0x0000000048487212 */ /* 0x000fe400078e3cff */
[----:B------:R-:W-:Y:S02]  /*6e10*/  @P2 R2UR UR36, R70 ;  /* 0x00000000462422ca */ /* 0x000fe400000e0000 */
[----:B------:R-:W-:Y:S02]  /*6e20*/  SEL R78, R78, RZ, P0 ;  /* 0x000000ff4e4e7207 */ /* 0x000fe40000000000 */
[----:B------:R-:W-:Y:S01]  /*6e30*/  SEL R31, R31, RZ, P1 ;  /* 0x000000ff1f1f7207 */ /* 0x000fe20000800000 */
[----:B------:R-:W-:Y:S10]  /*6e40*/  @P2 BRA `(.L_x_111) ;  /* 0xffffffe000342947 */ /* 0x000ff4000383ffff */
[----:B------:R-:W-:-:S09]  /*6e50*/  UISETP.NE.AND UP0, UPT, UR53, URZ, UPT ;  /* 0x000000ff3500728c */ /* 0x000fd2000bf05270 */
[----:B------:R-:W-:Y:S05]  /*6e60*/  BRA.U !UP0, `(.L_x_112) ;  /* 0x0000000108487547 */ /* 0x000fea000b800000 */
[----:B------:R-:W1:Y:S02]  /*6e70*/  LDCU.64 UR4, c[0x0][0x890] ;  /* 0x00011200ff0477ac */ /* 0x000e640008000a00 */
[----:B-1----:R-:W-:-:S04]  /*6e80*/  UISETP.NE.U32.AND UP0, UPT, UR4, URZ, UPT ;  /* 0x000000ff0400728c */ /* 0x002fc8000bf05070 */
[----:B------:R-:W-:-:S09]  /*6e90*/  UISETP.NE.AND.EX UP0, UPT, UR5, URZ, UPT, UP0 ;  /* 0x000000ff0500728c */ /* 0x000fd2000bf05300 */
[----:B------:R-:W-:Y:S05]  /*6ea0*/  BRA.U UP0, `(.L_x_113) ;  /* 0x00000001000c7547 */ /* 0x000fea000b800000 */
[----:B------:R-:W-:-:S13]  /*6eb0*/  FSETP.NEU.AND P0, PT, R35, RZ, PT ;  /* 0x000000ff2300720b */ /* 0x000fda0003f0d000 */
[----:B------:R-:W-:Y:S05]  /*6ec0*/  @!P0 EXIT ;  /* 0x000000000000894d */ /* 0x000fea0003800000 */
[----:B------:R-:W-:Y:S05]  /*6ed0*/  BRA `(.L_x_112) ;  /* 0x00000000002c7947 */ /* 0x000fea0003800000 */
.L_x_113:
[----:B------:R-:W-:Y:S01]  /*6ee0*/  ISETP.NE.AND P0, PT, R77, RZ, PT ;  /* 0x000000ff4d00720c */ /* 0x000fe20003f05270 */
[----:B------:R-:W-:-:S12]  /*6ef0*/  BSSY.RECONVERGENT B0, `(.L_x_112) ;  /* 0x0000009000007945 */ /* 0x000fd80003800200 */
[----:B------:R-:W-:Y:S05]  /*6f00*/  @P0 BRA `(.L_x_114) ;  /* 0x0000000000140947 */ /* 0x000fea0003800000 */
[----:B------:R-:W1:Y:S02]  /*6f10*/  LDCU.64 UR4, c[0x0][0x888] ;  /* 0x00011100ff0477ac */ /* 0x000e640008000a00 */
[----:B-1----:R-:W-:-:S04]  /*6f20*/  ISETP.NE.U32.AND P0, PT, RZ, UR4, PT ;  /* 0x00000004ff007c0c */ /* 0x002fc8000bf05070 */
[----:B------:R-:W-:-:S13]  /*6f30*/  ISETP.NE.AND.EX P0, PT, RZ, UR5, PT, P0 ;  /* 0x00000005ff007c0c */ /* 0x000fda000bf05300 */
[----:B------:R-:W-:Y:S05]  /*6f40*/  @!P0 EXIT ;  /* 0x000000000000894d */ /* 0x000fea0003800000 */
[----:B------:R-:W-:Y:S05]  /*6f50*/  BRA `(.L_x_115) ;  /* 0x0000000000087947 */ /* 0x000fea0003800000 */
.L_x_114:
[----:B------:R-:W-:-:S13]  /*6f60*/  FSETP.NEU.AND P0, PT, R35, RZ, PT ;  /* 0x000000ff2300720b */ /* 0x000fda0003f0d000 */
[----:B------:R-:W-:Y:S05]  /*6f70*/  @!P0 EXIT ;  /* 0x000000000000894d */ /* 0x000fea0003800000 */
.L_x_115:
[----:B------:R-:W-:Y:S05]  /*6f80*/  BSYNC.RECONVERGENT B0 ;  /* 0x0000000000007941 */ /* 0x000fea0003800200 */
.L_x_112:
[----:B------:R-:W-:Y:S01]  /*6f90*/  ULEA UR4, UR49, UR48, 0x3 ;  /* 0x0000003031047291 */ /* 0x000fe2000f8e18ff */
[----:B------:R-:W-:-:S04]  /*6fa0*/  DEPBAR.LE SB0, 0x0 ;  /* 0x000080000000791a */ /* 0x000fc80000000000 */
[----:B------:R-:W-:-:S04]  /*6fb0*/  UIADD3 UR4, UPT, UPT, UR4, 0x68, URZ ;  /* 0x0000006804047890 */ /* 0x000fc8000fffe0ff */
[----:B------:R-:W-:-:S09]  /*6fc0*/  UPRMT UR4, UR37, 0x654, UR4 ;  /* 0x0000065425047896 */ /* 0x000fd20008000004 */
[----:B------:R-:W-:Y:S01]  /*6fd0*/  SYNCS.ARRIVE.TRANS64.RED.A1T0 RZ, [UR4], RZ ;  /* 0x000000ffffff79a7 */ /* 0x000fe20008100404 */
[----:B------:R-:W-:Y:S05]  /*6fe0*/  EXIT ;  /* 0x000000000000794d */ /* 0x000fea0003800000 */
.L_x_19:
[----:B--2---:R2:W1:Y:S02]  /*6ff0*/  SYNCS.PHASECHK.TRANS64.TRYWAIT P0, [R2+URZ+0x100], R3 ;  /* 0x00010003020075a7 */ /* 0x00446400080011ff */
[----:B-1----:R-:W-:Y:S05]  /*7000*/  @!P0 NANOSLEEP.SYNCS 0x989680 ;  /* 0x009896800000895d */ /* 0x002fea0003900000 */
[----:B------:R-:W1:Y:S02]  /*7010*/  @!P0 SYNCS.PHASECHK.TRANS64 P0, [R2+URZ+0x100], R3 ;  /* 0x00010003020085a7 */ /* 0x000e6400080010ff */
[----:B-1----:R-:W-:Y:S05]  /*7020*/  @!P0 BRA `(.L_x_19) ;  /* 0xfffffffc00f08947 */ /* 0x002fea000383ffff */
[----:B------:R-:W-:Y:S05]  /*7030*/  BRA `(.L_x_116) ;  /* 0xffffffa400687947 */ /* 0x000fea000383ffff */
.L_x_22:
[----:B-1----:R-:W-:-:S07]  /*7040*/  MOV R2, UR33 ;  /* 0x0000002100027c02 */ /* 0x002fce0008000f00 */
.L_x_117:
[----:B-1----:R1:W2:Y:S02]  /*7050*/  SYNCS.PHASECHK.TRANS64.TRYWAIT P0, [R2+URZ+0x28], R4 ;  /* 0x00002804020075a7 */ /* 0x0022a400080011ff */
[----:B--2---:R-:W-:Y:S05]  /*7060*/  @!P0 NANOSLEEP.SYNCS 0x989680 ;  /* 0x009896800000895d */ /* 0x004fea0003900000 */
[----:B------:R-:W2:Y:S02]  /*7070*/  @!P0 SYNCS.PHASECHK.TRANS64 P0, [R2+URZ+0x28], R4 ;  /* 0x00002804020085a7 */ /* 0x000ea400080010ff */
[----:B--2---:R-:W-:Y:S05]  /*7080*/  @!P0 BRA `(.L_x_117) ;  /* 0xfffffffc00f08947 */ /* 0x004fea000383ffff */
[----:B------:R-:W-:Y:S05]  /*7090*/  BRA `(.L_x_21) ;  /* 0xffffffa400b87947 */ /* 0x000fea000383ffff */
.L_x_28:
[----:B-1----:R-:W-:-:S07]  /*70a0*/  MOV R2, UR33 ;  /* 0x0000002100027c02 */ /* 0x002fce0008000f00 */
.L_x_118:
[----:B-1----:R1:W2:Y:S02]  /*70b0*/  SYNCS.PHASECHK.TRANS64.TRYWAIT P0, [R2+URZ+0x28], R4 ;  /* 0x00002804020075a7 */ /* 0x0022a400080011ff */
[----:B--2---:R-:W-:Y:S05]  /*70c0*/  @!P0 NANOSLEEP.SYNCS 0x989680 ;  /* 0x009896800000895d */ /* 0x004fea0003900000 */
[----:B------:R-:W2:Y:S02]  /*70d0*/  @!P0 SYNCS.PHASECHK.TRANS64 P0, [R2+URZ+0x28], R4 ;  /* 0x00002804020085a7 */ /* 0x000ea400080010ff */
[----:B--2---:R-:W-:Y:S05]  /*70e0*/  @!P0 BRA `(.L_x_118) ;  /* 0xfffffffc00f08947 */ /* 0x004fea000383ffff */
[----:B------:R-:W-:Y:S05]  /*70f0*/  BRA `(.L_x_27) ;  /* 0xffffffa8008c7947 */ /* 0x000fea000383ffff */
.L_x_32:
[----:B-1----:R1:W2:Y:S02]  /*7100*/  SYNCS.PHASECHK.TRANS64.TRYWAIT P0, [R2+URZ+0x90], R3 ;  /* 0x00009003020075a7 */ /* 0x0022a400080011ff */
[----:B--2---:R-:W-:Y:S05]  /*7110*/  @!P0 NANOSLEEP.SYNCS 0x989680 ;  /* 0x009896800000895d */ /* 0x004fea0003900000 */
[----:B------:R-:W2:Y:S02]  /*7120*/  @!P0 SYNCS.PHASECHK.TRANS64 P0, [R2+URZ+0x90], R3 ;  /* 0x00009003020085a7 */ /* 0x000ea400080010ff */
[----:B--2---:R-:W-:Y:S05]  /*7130*/  @!P0 BRA `(.L_x_32) ;  /* 0xfffffffc00f08947 */ /* 0x004fea000383ffff */
[----:B------:R-:W-:Y:S05]  /*7140*/  BRA `(.L_x_119) ;  /* 0xffffffac00407947 */ /* 0x000fea000383ffff */
.L_x_36:
[----:B----4-:R-:W-:-:S07]  /*7150*/  MOV R0, UR5 ;  /* 0x0000000500007c02 */ /* 0x010fce0008000f00 */
.L_x_120:
[----:B-1----:R1:W2:Y:S02]  /*7160*/  SYNCS.PHASECHK.TRANS64.TRYWAIT P0, [R0+URZ], R2 ;  /* 0x00000002000075a7 */ /* 0x0022a400080011ff */
[----:B--2---:R-:W-:Y:S05]  /*7170*/  @!P0 NANOSLEEP.SYNCS 0x989680 ;  /* 0x009896800000895d */ /* 0x004fea0003900000 */
[----:B------:R-:W2:Y:S02]  /*7180*/  @!P0 SYNCS.PHASECHK.TRANS64 P0, [R0+URZ], R2 ;  /* 0x00000002000085a7 */ /* 0x000ea400080010ff */
[----:B--2---:R-:W-:Y:S05]  /*7190*/  @!P0 BRA `(.L_x_120) ;  /* 0xfffffffc00f08947 */ /* 0x004fea000383ffff */
[----:B------:R-:W-:Y:S05]  /*71a0*/  BRA `(.L_x_121) ;  /* 0xffffffb000b07947 */ /* 0x000fea000383ffff */
.L_x_37:
[----:B----4-:R-:W-:-:S07]  /*71b0*/  MOV R0, UR5 ;  /* 0x0000000500007c02 */ /* 0x010fce0008000f00 */
.L_x_122:
[----:B-1----:R1:W2:Y:S02]  /*71c0*/  SYNCS.PHASECHK.TRANS64.TRYWAIT P0, [R0+URZ], R3 ;  /* 0x00000003000075a7 */ /* 0x0022a400080011ff */
[----:B--2---:R-:W-:Y:S05]  /*71d0*/  @!P0 NANOSLEEP.SYNCS 0x989680 ;  /* 0x009896800000895d */ /* 0x004fea0003900000 */
[----:B------:R-:W2:Y:S02]  /*71e0*/  @!P0 SYNCS.PHASECHK.TRANS64 P0, [R0+URZ], R3 ;  /* 0x00000003000085a7 */ /* 0x000ea400080010ff */
[----:B--2---:R-:W-:Y:S05]  /*71f0*/  @!P0 BRA `(.L_x_122) ;  /* 0xfffffffc00f08947 */ /* 0x004fea000383ffff */
[----:B------:R-:W-:Y:S05]  /*7200*/  BRA `(.L_x_123) ;  /* 0xffffffb000bc7947 */ /* 0x000fea000383ffff */
.L_x_38:
[----:B----4-:R-:W-:-:S07]  /*7210*/  MOV R0, UR5 ;  /* 0x0000000500007c02 */ /* 0x010fce0008000f00 */
.L_x_124:
[----:B-1----:R1:W2:Y:S02]  /*7220*/  SYNCS.PHASECHK.TRANS64.TRYWAIT P0, [R0+URZ], R3 ;  /* 0x00000003000075a7 */ /* 0x0022a400080011ff */
[----:B--2---:R-:W-:Y:S05]  /*7230*/  @!P0 NANOSLEEP.SYNCS 0x989680 ;  /* 0x009896800000895d */ /* 0x004fea0003900000 */
[----:B------:R-:W2:Y:S02]  /*7240*/  @!P0 SYNCS.PHASECHK.TRANS64 P0, [R0+URZ], R3 ;  /* 0x00000003000085a7 */ /* 0x000ea400080010ff */
[----:B--2---:R-:W-:Y:S05]  /*7250*/  @!P0 BRA `(.L_x_124) ;  /* 0xfffffffc00f08947 */ /* 0x004fea000383ffff */
[----:B------:R-:W-:Y:S05]  /*7260*/  BRA `(.L_x_125) ;  /* 0xffffffb000c87947 */ /* 0x000fea000383ffff */
.L_x_39:
[----:B----4-:R-:W-:-:S07]  /*7270*/  MOV R0, UR5 ;  /* 0x0000000500007c02 */ /* 0x010fce0008000f00 */
.L_x_126:
[----:B-1----:R1:W2:Y:S02]  /*7280*/  SYNCS.PHASECHK.TRANS64.TRYWAIT P0, [R0+URZ], R3 ;  /* 0x00000003000075a7 */ /* 0x0022a400080011ff */
[----:B--2---:R-:W-:Y:S05]  /*7290*/  @!P0 NANOSLEEP.SYNCS 0x989680 ;  /* 0x009896800000895d */ /* 0x004fea0003900000 */
[----:B------:R-:W2:Y:S02]  /*72a0*/  @!P0 SYNCS.PHASECHK.TRANS64 P0, [R0+URZ], R3 ;  /* 0x00000003000085a7 */ /* 0x000ea400080010ff */
[----:B--2---:R-:W-:Y:S05]  /*72b0*/  @!P0 BRA `(.L_x_126) ;  /* 0xfffffffc00f08947 */ /* 0x004fea000383ffff */
[----:B------:R-:W-:Y:S05]  /*72c0*/  BRA `(.L_x_127) ;  /* 0xffffffb000d47947 */ /* 0x000fea000383ffff */
.L_x_42:
[----:B-1----:R1:W2:Y:S02]  /*72d0*/  SYNCS.PHASECHK.TRANS64.TRYWAIT P0, [R0+URZ+0xf0], R4 ;  /* 0x0000f004000075a7 */ /* 0x0022a400080011ff */
[----:B--2---:R-:W-:Y:S05]  /*72e0*/  @!P0 NANOSLEEP.SYNCS 0x989680 ;  /* 0x009896800000895d */ /* 0x004fea0003900000 */
[----:B------:R-:W2:Y:S02]  /*72f0*/  @!P0 SYNCS.PHASECHK.TRANS64 P0, [R0+URZ+0xf0], R4 ;  /* 0x0000f004000085a7 */ /* 0x000ea400080010ff */
[----:B--2---:R-:W-:Y:S05]  /*7300*/  @!P0 BRA `(.L_x_42) ;  /* 0xfffffffc00f08947 */ /* 0x004fea000383ffff */
[----:B------:R-:W-:Y:S05]  /*7310*/  BRA `(.L_x_128) ;  /* 0xffffffb400307947 */ /* 0x000fea000383ffff */
.L_x_43:
[----:B------:R-:W-:-:S07]  /*7320*/  MOV R0, UR5 ;  /* 0x0000000500007c02 */ /* 0x000fce0008000f00 */
.L_x_129:
[----:B-1----:R1:W2:Y:S02]  /*7330*/  SYNCS.PHASECHK.TRANS64.TRYWAIT P0, [R0+URZ+0xa0], R5 ;  /* 0x0000a005000075a7 */ /* 0x0022a400080011ff */
[----:B--2---:R-:W-:Y:S05]  /*7340*/  @!P0 NANOSLEEP.SYNCS 0x989680 ;  /* 0x009896800000895d */ /* 0x004fea0003900000 */
[----:B------:R-:W2:Y:S02]  /*7350*/  @!P0 SYNCS.PHASECHK.TRANS64 P0, [R0+URZ+0xa0], R5 ;  /* 0x0000a005000085a7 */ /* 0x000ea400080010ff */
[----:B--2---:R-:W-:Y:S05]  /*7360*/  @!P0 BRA `(.L_x_129) ;  /* 0xfffffffc00f08947 */ /* 0x004fea000383ffff */
[----:B------:R-:W-:Y:S05]  /*7370*/  BRA `(.L_x_130) ;  /* 0xffffffb400407947 */ /* 0x000fea000383ffff */
.L_x_44:
[----:B-1----:R1:W2:Y:S02]  /*7380*/  SYNCS.PHASECHK.TRANS64.TRYWAIT P1, [R0+URZ+0x90], R4 ;  /* 0x00009004000075a7 */ /* 0x0022a400080211ff */
[----:B--2---:R-:W-:Y:S05]  /*7390*/  @!P1 NANOSLEEP.SYNCS 0x989680 ;  /* 0x009896800000995d */ /* 0x004fea0003900000 */
[----:B------:R-:W2:Y:S02]  /*73a0*/  @!P1 SYNCS.PHASECHK.TRANS64 P1, [R0+URZ+0x90], R4 ;  /* 0x00009004000095a7 */ /* 0x000ea400080210ff */
[----:B--2---:R-:W-:Y:S05]  /*73b0*/  @!P1 BRA `(.L_x_44) ;  /* 0xfffffffc00f09947 */ /* 0x004fea000383ffff */
[----:B------:R-:W-:Y:S05]  /*73c0*/  BRA `(.L_x_131) ;  /* 0xffffffb400707947 */ /* 0x000fea000383ffff */
.L_x_47:
[----:B------:R-:W-:-:S07]  /*73d0*/  MOV R0, UR5 ;  /* 0x0000000500007c02 */ /* 0x000fce0008000f00 */
.L_x_132:
[----:B-1----:R1:W2:Y:S02]  /*73e0*/  SYNCS.PHASECHK.TRANS64.TRYWAIT P0, [R0+URZ+0xa0], R2 ;  /* 0x0000a002000075a7 */ /* 0x0022a400080011ff */
[----:B--2---:R-:W-:Y:S05]  /*73f0*/  @!P0 NANOSLEEP.SYNCS 0x989680 ;  /* 0x009896800000895d */ /* 0x004fea0003900000 */
[----:B------:R-:W2:Y:S02]  /*7400*/  @!P0 SYNCS.PHASECHK.TRANS64 P0, [R0+URZ+0xa0], R2 ;  /* 0x0000a002000085a7 */ /* 0x000ea400080010ff */
[----:B--2---:R-:W-:Y:S05]  /*7410*/  @!P0 BRA `(.L_x_132) ;  /* 0xfffffffc00f08947 */ /* 0x004fea000383ffff */
[----:B------:R-:W-:Y:S05]  /*7420*/  BRA `(.L_x_46) ;  /* 0xffffffb400c47947 */ /* 0x000fea000383ffff */
.L_x_54:
[----:B-1----:R1:W2:Y:S02]  /*7430*/  SYNCS.PHASECHK.TRANS64.TRYWAIT P1, [R0+URZ+0x90], R2 ;  /* 0x00009002000075a7 */ /* 0x0022a400080211ff */
[----:B--2---:R-:W-:Y:S05]  /*7440*/  @!P1 NANOSLEEP.SYNCS 0x989680 ;  /* 0x009896800000995d */ /* 0x004fea0003900000 */
[----:B------:R-:W2:Y:S02]  /*7450*/  @!P1 SYNCS.PHASECHK.TRANS64 P1, [R0+URZ+0x90], R2 ;  /* 0x00009002000095a7 */ /* 0x000ea400080210ff */
[----:B--2---:R-:W-:Y:S05]  /*7460*/  @!P1 BRA `(.L_x_54) ;  /* 0xfffffffc00f09947 */ /* 0x004fea000383ffff */
[----:B------:R-:W-:Y:S05]  /*7470*/  BRA `(.L_x_133) ;  /* 0xffffffbc00547947 */ /* 0x000fea000383ffff */
.L_x_55:
[----:B------:R-:W-:-:S07]  /*7480*/  MOV R2, UR6 ;  /* 0x0000000600027c02 */ /* 0x000fce0008000f00 */
.L_x_134:
[----:B-1----:R1:W2:Y:S02]  /*7490*/  SYNCS.PHASECHK.TRANS64.TRYWAIT P0, [R2+URZ+0xd0], R0 ;  /* 0x0000d000020075a7 */ /* 0x0022a400080011ff */
[----:B--2---:R-:W-:Y:S05]  /*74a0*/  @!P0 NANOSLEEP.SYNCS 0x989680 ;  /* 0x009896800000895d */ /* 0x004fea0003900000 */
[----:B------:R-:W2:Y:S02]  /*74b0*/  @!P0 SYNCS.PHASECHK.TRANS64 P0, [R2+URZ+0xd0], R0 ;  /* 0x0000d000020085a7 */ /* 0x000ea400080010ff */
[----:B--2---:R-:W-:Y:S05]  /*74c0*/  @!P0 BRA `(.L_x_134) ;  /* 0xfffffffc00f08947 */ /* 0x004fea000383ffff */
[----:B------:R-:W-:Y:S05]  /*74d0*/  BRA `(.L_x_135) ;  /* 0xffffffbc00a47947 */ /* 0x000fea000383ffff */
.L_x_58:
[----:B------:R-:W-:Y:S07]  /*74e0*/  MOV R0, UR11 ;  /* 0x0000000b00007c02 */ /* 0x000fee0008000f00 */
.L_x_136:
[----:B-1----:R1:W2:Y:S02]  /*74f0*/  SYNCS.PHASECHK.TRANS64.TRYWAIT P0, [R0+URZ], R2 ;  /* 0x00000002000075a7 */ /* 0x0022a400080011ff */
[----:B--2---:R-:W-:Y:S05]  /*7500*/  @!P0 NANOSLEEP.SYNCS 0x989680 ;  /* 0x009896800000895d */ /* 0x004fea0003900000 */
[----:B------:R-:W2:Y:S02]  /*7510*/  @!P0 SYNCS.PHASECHK.TRANS64 P0, [R0+URZ], R2 ;  /* 0x00000002000085a7 */ /* 0x000ea400080010ff */
[----:B--2---:R-:W-:Y:S05]  /*7520*/  @!P0 BRA `(.L_x_136) ;  /* 0xfffffffc00f08947 */ /* 0x004fea000383ffff */
[----:B------:R-:W-:Y:S05]  /*7530*/  BRA `(.L_x_57) ;  /* 0xffffffbc00c07947 */ /* 0x000fea000383ffff */
.L_x_61:
[----:B------:R-:W-:-:S07]  /*7540*/  MOV R0, UR6 ;  /* 0x0000000600007c02 */ /* 0x000fce0008000f00 */
.L_x_137:
[----:B--2---:R2:W4:Y:S02]  /*7550*/  SYNCS.PHASECHK.TRANS64.TRYWAIT P0, [R0+URZ], R2 ;  /* 0x00000002000075a7 */ /* 0x00452400080011ff */
[----:B----4-:R-:W-:Y:S05]  /*7560*/  @!P0 NANOSLEEP.SYNCS 0x989680 ;  /* 0x009896800000895d */ /* 0x010fea0003900000 */
[----:B------:R-:W4:Y:S02]  /*7570*/  @!P0 SYNCS.PHASECHK.TRANS64 P0, [R0+URZ], R2 ;  /* 0x00000002000085a7 */ /* 0x000f2400080010ff */
[----:B----4-:R-:W-:Y:S05]  /*7580*/  @!P0 BRA `(.L_x_137) ;  /* 0xfffffffc00f08947 */ /* 0x010fea000383ffff */
[----:B------:R-:W-:Y:S05]  /*7590*/  BRA `(.L_x_138) ;  /* 0xffffffc000ec7947 */ /* 0x000fea000383ffff */
.L_x_62:
[----:B------:R-:W-:-:S07]  /*75a0*/  MOV R0, UR6 ;  /* 0x0000000600007c02 */ /* 0x000fce0008000f00 */
.L_x_139:
[----:B-1----:R1:W2:Y:S02]  /*75b0*/  SYNCS.PHASECHK.TRANS64.TRYWAIT P0, [R0+URZ], R3 ;  /* 0x00000003000075a7 */ /* 0x0022a400080011ff */
[----:B--2---:R-:W-:Y:S05]  /*75c0*/  @!P0 NANOSLEEP.SYNCS 0x989680 ;  /* 0x009896800000895d */ /* 0x004fea0003900000 */
[----:B------:R-:W2:Y:S02]  /*75d0*/  @!P0 SYNCS.PHASECHK.TRANS64 P0, [R0+URZ], R3 ;  /* 0x00000003000085a7 */ /* 0x000ea400080010ff */
[----:B--2---:R-:W-:Y:S05]  /*75e0*/  @!P0 BRA `(.L_x_139) ;  /* 0xfffffffc00f08947 */ /* 0x004fea000383ffff */
[----:B------:R-:W-:Y:S05]  /*75f0*/  BRA `(.L_x_140) ;  /* 0xffffffc000f87947 */ /* 0x000fea000383ffff */
.L_x_63:
[----:B------:R-:W-:-:S07]  /*7600*/  MOV R0, UR6 ;  /* 0x0000000600007c02 */ /* 0x000fce0008000f00 */
.L_x_141:
[----:B-1----:R1:W2:Y:S02]  /*7610*/  SYNCS.PHASECHK.TRANS64.TRYWAIT P0, [R0+URZ], R3 ;  /* 0x00000003000075a7 */ /* 0x0022a400080011ff */
[----:B--2---:R-:W-:Y:S05]  /*7620*/  @!P0 NANOSLEEP.SYNCS 0x989680 ;  /* 0x009896800000895d */ /* 0x004fea0003900000 */
[----:B------:R-:W2:Y:S02]  /*7630*/  @!P0 SYNCS.PHASECHK.TRANS64 P0, [R0+URZ], R3 ;  /* 0x00000003000085a7 */ /* 0x000ea400080010ff */
[----:B--2---:R-:W-:Y:S05]  /*7640*/  @!P0 BRA `(.L_x_141) ;  /* 0xfffffffc00f08947 */ /* 0x004fea000383ffff */
[----:B------:R-:W-:Y:S05]  /*7650*/  BRA `(.L_x_142) ;  /* 0xffffffc400047947 */ /* 0x000fea000383ffff */
.L_x_64:
[----:B-1----:R-:W-:-:S07]  /*7660*/  MOV R0, UR7 ;  /* 0x0000000700007c02 */ /* 0x002fce0008000f00 */
.L_x_143:
[----:B-1----:R1:W2:Y:S02]  /*7670*/  SYNCS.PHASECHK.TRANS64.TRYWAIT P0, [R0+URZ], R2 ;  /* 0x00000002000075a7 */ /* 0x0022a400080011ff */
[----:B--2---:R-:W-:Y:S05]  /*7680*/  @!P0 NANOSLEEP.SYNCS 0x989680 ;  /* 0x009896800000895d */ /* 0x004fea0003900000 */
[----:B------:R-:W2:Y:S02]  /*7690*/  @!P0 SYNCS.PHASECHK.TRANS64 P0, [R0+URZ], R2 ;  /* 0x00000002000085a7 */ /* 0x000ea400080010ff */
[----:B--2---:R-:W-:Y:S05]  /*76a0*/  @!P0 BRA `(.L_x_143) ;  /* 0xfffffffc00f08947 */ /* 0x004fea000383ffff */
[----:B------:R-:W-:Y:S05]  /*76b0*/  BRA `(.L_x_144) ;  /* 0xffffffc400107947 */ /* 0x000fea000383ffff */
.L_x_69:
[----:B--2---:R2:W3:Y:S02]  /*76c0*/  SYNCS.PHASECHK.TRANS64.TRYWAIT P0, [R0+URZ+0x90], R2 ;  /* 0x00009002000075a7 */ /* 0x0044e400080011ff */
[----:B---3--:R-:W-:Y:S05]  /*76d0*/  @!P0 NANOSLEEP.SYNCS 0x989680 ;  /* 0x009896800000895d */ /* 0x008fea0003900000 */
[----:B------:R-:W3:Y:S02]  /*76e0*/  @!P0 SYNCS.PHASECHK.TRANS64 P0, [R0+URZ+0x90], R2 ;  /* 0x00009002000085a7 */ /* 0x000ee400080010ff */
[----:B---3--:R-:W-:Y:S05]  /*76f0*/  @!P0 BRA `(.L_x_69) ;  /* 0xfffffffc00f08947 */ /* 0x008fea000383ffff */
[----:B------:R-:W-:Y:S05]  /*7700*/  BRA `(.L_x_145) ;  /* 0xffffffc800087947 */ /* 0x000fea000383ffff */
.L_x_72:
[----:B------:R-:W-:Y:S07]  /*7710*/  MOV R0, UR7 ;  /* 0x0000000700007c02 */ /* 0x000fee0008000f00 */
.L_x_146:
[----:B--2---:R2:W3:Y:S02]  /*7720*/  SYNCS.PHASECHK.TRANS64.TRYWAIT P0, [R0+URZ+0x88], R2 ;  /* 0x00008802000075a7 */ /* 0x0044e400080011ff */
[----:B---3--:R-:W-:Y:S05]  /*7730*/  @!P0 NANOSLEEP.SYNCS 0x989680 ;  /* 0x009896800000895d */ /* 0x008fea0003900000 */
[----:B------:R-:W3:Y:S02]  /*7740*/  @!P0 SYNCS.PHASECHK.TRANS64 P0, [R0+URZ+0x88], R2 ;  /* 0x00008802000085a7 */ /* 0x000ee400080010ff */
[----:B---3--:R-:W-:Y:S05]  /*7750*/  @!P0 BRA `(.L_x_146) ;  /* 0xfffffffc00f08947 */ /* 0x008fea000383ffff */
[----:B------:R-:W-:Y:S05]  /*7760*/  BRA `(.L_x_71) ;  /* 0xffffffc800e87947 */ /* 0x000fea000383ffff */
.L_x_75:
[----:B------:R-:W-:Y:S07]  /*7770*/  MOV R0, UR15 ;  /* 0x0000000f00007c02 */ /* 0x000fee0008000f00 */
.L_x_147:
[----:B-1----:R1:W2:Y:S02]  /*7780*/  SYNCS.PHASECHK.TRANS64.TRYWAIT P0, [R0+URZ+0x68], R9 ;  /* 0x00006809000075a7 */ /* 0x0022a400080011ff */
[----:B--2---:R-:W-:Y:S05]  /*7790*/  @!P0 NANOSLEEP.SYNCS 0x989680 ;  /* 0x009896800000895d */ /* 0x004fea0003900000 */
[----:B------:R-:W2:Y:S02]  /*77a0*/  @!P0 SYNCS.PHASECHK.TRANS64 P0, [R0+URZ+0x68], R9 ;  /* 0x00006809000085a7 */ /* 0x000ea400080010ff */
[----:B--2---:R-:W-:Y:S05]  /*77b0*/  @!P0 BRA `(.L_x_147) ;  /* 0xfffffffc00f08947 */ /* 0x004fea000383ffff */
[----:B------:R-:W-:Y:S05]  /*77c0*/  BRA `(.L_x_148) ;  /* 0xffffffcc00607947 */ /* 0x000fea000383ffff */
.L_x_76:
[----:B------:R-:W-:Y:S07]  /*77d0*/  MOV R0, UR13 ;  /* 0x0000000d00007c02 */ /* 0x000fee0008000f00 */
.L_x_149:
[----:B-1----:R1:W2:Y:S02]  /*77e0*/  SYNCS.PHASECHK.TRANS64.TRYWAIT P0, [R0+URZ+0x68], R14 ;  /* 0x0000680e000075a7 */ /* 0x0022a400080011ff */
[----:B--2---:R-:W-:Y:S05]  /*77f0*/  @!P0 NANOSLEEP.SYNCS 0x989680 ;  /* 0x009896800000895d */ /* 0x004fea0003900000 */
[----:B------:R-:W2:Y:S02]  /*7800*/  @!P0 SYNCS.PHASECHK.TRANS64 P0, [R0+URZ+0x68], R14 ;  /* 0x0000680e000085a7 */ /* 0x000ea400080010ff */
[----:B--2---:R-:W-:Y:S05]  /*7810*/  @!P0 BRA `(.L_x_149) ;  /* 0xfffffffc00f08947 */ /* 0x004fea000383ffff */
[----:B------:R-:W-:Y:S05]  /*7820*/  BRA `(.L_x_150) ;  /* 0xffffffd000007947 */ /* 0x000fea000383ffff */
.L_x_78:
[----:B------:R-:W-:-:S07]  /*7830*/  MOV R0, UR4 ;  /* 0x0000000400007c02 */ /* 0x000fce0008000f00 */
.L_x_151:
[----:B-1----:R1:W3:Y:S02]  /*7840*/  SYNCS.PHASECHK.TRANS64.TRYWAIT P0, [R0+URZ], R2 ;  /* 0x00000002000075a7 */ /* 0x0022e400080011ff */
[----:B---3--:R-:W-:Y:S05]  /*7850*/  @!P0 NANOSLEEP.SYNCS 0x989680 ;  /* 0x009896800000895d */ /* 0x008fea0003900000 */
[----:B------:R-:W3:Y:S02]  /*7860*/  @!P0 SYNCS.PHASECHK.TRANS64 P0, [R0+URZ], R2 ;  /* 0x00000002000085a7 */ /* 0x000ee400080010ff */
[----:B---3--:R-:W-:Y:S05]  /*7870*/  @!P0 BRA `(.L_x_151) ;  /* 0xfffffffc00f08947 */ /* 0x008fea000383ffff */
[----:B------:R-:W-:Y:S05]  /*7880*/  BRA `(.L_x_152) ;  /* 0xffffffd0008c7947 */ /* 0x000fea000383ffff */
.L_x_79:
[----:B------:R-:W-:-:S07]  /*7890*/  MOV R0, UR4 ;  /* 0x0000000400007c02 */ /* 0x000fce0008000f00 */
.L_x_153:
[----:B-1----:R1:W3:Y:S02]  /*78a0*/  SYNCS.PHASECHK.TRANS64.TRYWAIT P0, [R0+URZ], R2 ;  /* 0x00000002000075a7 */ /* 0x0022e400080011ff */
[----:B---3--:R-:W-:Y:S05]  /*78b0*/  @!P0 NANOSLEEP.SYNCS 0x989680 ;  /* 0x009896800000895d */ /* 0x008fea0003900000 */
[----:B------:R-:W3:Y:S02]  /*78c0*/  @!P0 SYNCS.PHASECHK.TRANS64 P0, [R0+URZ], R2 ;  /* 0x00000002000085a7 */ /* 0x000ee400080010ff */
[----:B---3--:R-:W-:Y:S05]  /*78d0*/  @!P0 BRA `(.L_x_153) ;  /* 0xfffffffc00f08947 */ /* 0x008fea000383ffff */
[----:B------:R-:W-:Y:S05]  /*78e0*/  BRA `(.L_x_154) ;  /* 0xffffffd000987947 */ /* 0x000fea000383ffff */
.L_x_81:
[----:B--2---:R2:W4:Y:S02]  /*78f0*/  SYNCS.PHASECHK.TRANS64.TRYWAIT P0, [R0+URZ+0x90], R2 ;  /* 0x00009002000075a7 */ /* 0x00452400080011ff */
[----:B----4-:R-:W-:Y:S05]  /*7900*/  @!P0 NANOSLEEP.SYNCS 0x989680 ;  /* 0x009896800000895d */ /* 0x010fea0003900000 */
[----:B------:R-:W4:Y:S02]  /*7910*/  @!P0 SYNCS.PHASECHK.TRANS64 P0, [R0+URZ+0x90], R2 ;  /* 0x00009002000085a7 */ /* 0x000f2400080010ff */
[----:B----4-:R-:W-:Y:S05]  /*7920*/  @!P0 BRA `(.L_x_81) ;  /* 0xfffffffc00f08947 */ /* 0x010fea000383ffff */
[----:B------:R-:W-:Y:S05]  /*7930*/  BRA `(.L_x_155) ;  /* 0xffffffd4008c7947 */ /* 0x000fea000383ffff */
.L_x_91:
[----:B-1----:R1:W3:Y:S02]  /*7940*/  SYNCS.PHASECHK.TRANS64.TRYWAIT P1, [R2+URZ+0x50], R0 ;  /* 0x00005000020075a7 */ /* 0x0022e400080211ff */
[----:B---3--:R-:W-:Y:S05]  /*7950*/  @!P1 NANOSLEEP.SYNCS 0x989680 ;  /* 0x009896800000995d */ /* 0x008fea0003900000 */
[----:B------:R-:W3:Y:S02]  /*7960*/  @!P1 SYNCS.PHASECHK.TRANS64 P1, [R2+URZ+0x50], R0 ;  /* 0x00005000020095a7 */ /* 0x000ee400080210ff */
[----:B---3--:R-:W-:Y:S05]  /*7970*/  @!P1 BRA `(.L_x_91) ;  /* 0xfffffffc00f09947 */ /* 0x008fea000383ffff */
[----:B------:R-:W-:Y:S05]  /*7980*/  BRA `(.L_x_90) ;  /* 0xffffffe0009c7947 */ /* 0x000fea000383ffff */
.L_x_93:
[----:B--2---:R2:W3:Y:S02]  /*7990*/  SYNCS.PHASECHK.TRANS64.TRYWAIT P0, [R82+URZ+0xb0], R3 ;  /* 0x0000b003520075a7 */ /* 0x0044e400080011ff */
[----:B---3--:R-:W-:Y:S05]  /*79a0*/  @!P0 NANOSLEEP.SYNCS 0x989680 ;  /* 0x009896800000895d */ /* 0x008fea0003900000 */
[----:B------:R-:W3:Y:S02]  /*79b0*/  @!P0 SYNCS.PHASECHK.TRANS64 P0, [R82+URZ+0xb0], R3 ;  /* 0x0000b003520085a7 */ /* 0x000ee400080010ff */
[----:B---3--:R-:W-:Y:S05]  /*79c0*/  @!P0 BRA `(.L_x_93) ;  /* 0xfffffffc00f08947 */ /* 0x008fea000383ffff */
[----:B------:R-:W-:Y:S05]  /*79d0*/  BRA `(.L_x_92) ;  /* 0xffffffe400147947 */ /* 0x000fea000383ffff */
.L_x_104:
[----:B-1----:R1:W2:Y:S02]  /*79e0*/  SYNCS.PHASECHK.TRANS64.TRYWAIT P0, [R2+URZ+0x50], R83 ;  /* 0x00005053020075a7 */ /* 0x0022a400080011ff */
[----:B--2---:R-:W-:Y:S05]  /*79f0*/  @!P0 NANOSLEEP.SYNCS 0x989680 ;  /* 0x009896800000895d */ /* 0x004fea0003900000 */
[----:B------:R-:W2:Y:S02]  /*7a00*/  @!P0 SYNCS.PHASECHK.TRANS64 P0, [R2+URZ+0x50], R83 ;  /* 0x00005053020085a7 */ /* 0x000ea400080010ff */
[----:B--2---:R-:W-:Y:S05]  /*7a10*/  @!P0 BRA `(.L_x_104) ;  /* 0xfffffffc00f08947 */ /* 0x004fea000383ffff */
[----:B------:R-:W-:Y:S05]  /*7a20*/  BRA `(.L_x_103) ;  /* 0xffffffe800dc7947 */ /* 0x000fea000383ffff */
        .weak           $__internal_0_$__cuda_sm10x_tcgen05_guardrail_trap_col_being_dealloced_not_returned_by_alloc
        .type           $__internal_0_$__cuda_sm10x_tcgen05_guardrail_trap_col_being_dealloced_not_returned_by_alloc,@function
        .size           $__internal_0_$__cuda_sm10x_tcgen05_guardrail_trap_col_being_dealloced_not_returned_by_alloc,($__internal_1_$__cuda_sm10x_tcgen05_guardrail_trap_phase_invalid_during_alloc - $__internal_0_$__cuda_sm10x_tcgen05_guardrail_trap_col_being_dealloced_not_returned_by_alloc)
$__internal_0_$__cuda_sm10x_tcgen05_guardrail_trap_col_being_dealloced_not_returned_by_alloc:
[----:B------:R-:W-:Y:S05]  /*7a30*/  BPT.TRAP 0x1 ;  /* 0x000000040000795c */ /* 0x000fea0000300000 */
[----:B------:R-:W-:-:S04]  /*7a40*/  HFMA2 R3, -RZ, RZ, 0, 0 ;  /* 0x00000000ff037431 */ /* 0x000fc800000001ff */
[----:B------:R-:W-:Y:S05]  /*7a50*/  RET.REL.NODEC R2 `(_ZN7cutlass13device_kernelINS_4gemm6kernel13GemmUniversalIN4cute5tupleIJiiiiEEENS1_10collective13CollectiveMmaINS1_35MainloopSm100TmaUmmaWarpSpecializedILi5ELi2ELi4ENS5_IJNS4_1CILi1EEESB_SB_EEEEENS5_IJNSA_ILi64EEESE_SE_EEEfNS5_IJlSB_lEEEfSG_NS4_8TiledMMAINS4_8MMA_AtomIJNS4_17SM100_MMA_TF32_SSINS_10tfloat32_tESK_fLi64ELi64ELNS4_4UMMA5MajorE0ELSM_0ELNSL_7ScaleInE0ELSN_0EEEEEENS4_6LayoutISC_NS5_IJNSA_ILi0EEESR_SR_EEEEENS5_IJNS4_10UnderscoreESU_SU_EEEEENS4_13SM90_TMA_LOADENS4_14ComposedLayoutINS4_7SwizzleILi3ELi4ELi3EEENS4_18smem_ptr_flag_bitsILi32EEENSQ_INS5_IJNSA_ILi8EEENSA_ILi32EEEEEENS5_IJS14_SB_EEEEEEEvNS4_8identityESX_S18_vS19_EENS_8epilogue10collective18CollectiveEpilogueINS1B_23Sm100TmaWarpSpecializedILi3ELi2ELi16ELb1ELb0EEEJSF_NS5_IJNSQ_ISE_SB_EENSQ_IS14_SB_EEEEEfSG_fSG_NS1B_6fusion15FusionCallbacksIS1F_NS1J_17LinearCombinationIffffLNS_15FloatRoundStyleE2EEESF_S1I_JEEENS4_5SM1004TMEM4LOAD26SM100_TMEM_LOAD_16dp128b8xESX_S18_NS4_17SM75_U32x4_LDSM_NENS4_14SM90_TMA_STOREES18_NS4_17SM90_U32x4_STSM_NENS4_39AutoVectorizingCopyWithAssumedAlignmentILi128EEEEEEvvEEEEvNT_6ParamsE) ;  /* 0xffffff8402687950 */ /* 0x000fea0003c3ffff */
        .weak           $__internal_1_$__cuda_sm10x_tcgen05_guardrail_trap_phase_invalid_during_alloc
        .type           $__internal_1_$__cuda_sm10x_tcgen05_guardrail_trap_phase_invalid_during_alloc,@function
        .size           $__internal_1_$__cuda_sm10x_tcgen05_guardrail_trap_phase_invalid_during_alloc,($__internal_2_$__cuda_sm10x_tcgen05_guardrail_trap_unallocated_columns_being_dealloced - $__internal_1_$__cuda_sm10x_tcgen05_guardrail_trap_phase_invalid_during_alloc)
$__internal_1_$__cuda_sm10x_tcgen05_guardrail_trap_phase_invalid_during_alloc:
[----:B------:R-:W-:Y:S05]  /*7a60*/  BPT.TRAP 0x1 ;  /* 0x000000040000795c */ /* 0x000fea0000300000 */
[----:B------:R-:W-:-:S04]  /*7a70*/  MOV R3, 0x0 ;  /* 0x0000000000037802 */ /* 0x000fc80000000f00 */
[----:B------:R-:W-:Y:S05]  /*7a80*/  RET.REL.NODEC R2 `(_ZN7cutlass13device_kernelINS_4gemm6kernel13GemmUniversalIN4cute5tupleIJiiiiEEENS1_10collective13CollectiveMmaINS1_35MainloopSm100TmaUmmaWarpSpecializedILi5ELi2ELi4ENS5_IJNS4_1CILi1EEESB_SB_EEEEENS5_IJNSA_ILi64EEESE_SE_EEEfNS5_IJlSB_lEEEfSG_NS4_8TiledMMAINS4_8MMA_AtomIJNS4_17SM100_MMA_TF32_SSINS_10tfloat32_tESK_fLi64ELi64ELNS4_4UMMA5MajorE0ELSM_0ELNSL_7ScaleInE0ELSN_0EEEEEENS4_6LayoutISC_NS5_IJNSA_ILi0EEESR_SR_EEEEENS5_IJNS4_10UnderscoreESU_SU_EEEEENS4_13SM90_TMA_LOADENS4_14ComposedLayoutINS4_7SwizzleILi3ELi4ELi3EEENS4_18smem_ptr_flag_bitsILi32EEENSQ_INS5_IJNSA_ILi8EEENSA_ILi32EEEEEENS5_IJS14_SB_EEEEEEEvNS4_8identityESX_S18_vS19_EENS_8epilogue10collective18CollectiveEpilogueINS1B_23Sm100TmaWarpSpecializedILi3ELi2ELi16ELb1ELb0EEEJSF_NS5_IJNSQ_ISE_SB_EENSQ_IS14_SB_EEEEEfSG_fSG_NS1B_6fusion15FusionCallbacksIS1F_NS1J_17LinearCombinationIffffLNS_15FloatRoundStyleE2EEESF_S1I_JEEENS4_5SM1004TMEM4LOAD26SM100_TMEM_LOAD_16dp128b8xESX_S18_NS4_17SM75_U32x4_LDSM_NENS4_14SM90_TMA_STOREES18_NS4_17SM90_U32x4_STSM_NENS4_39AutoVectorizingCopyWithAssumedAlignmentILi128EEEEEEvvEEEEvNT_6ParamsE) ;  /* 0xffffff84025c7950 */ /* 0x000fea0003c3ffff */
        .weak           $__internal_2_$__cuda_sm10x_tcgen05_guardrail_trap_unallocated_columns_being_dealloced
        .type           $__internal_2_$__cuda_sm10x_tcgen05_guardrail_trap_unallocated_columns_being_dealloced,@function
        .size           $__internal_2_$__cuda_sm10x_tcgen05_guardrail_trap_unallocated_columns_being_dealloced,(.L_x_157 - $__internal_2_$__cuda_sm10x_tcgen05_guardrail_trap_unallocated_columns_being_dealloced)
$__internal_2_$__cuda_sm10x_tcgen05_guardrail_trap_unallocated_columns_being_dealloced:
[----:B------:R-:W-:Y:S05]  /*7a90*/  BPT.TRAP 0x1 ;  /* 0x000000040000795c */ /* 0x000fea0000300000 */
[----:B------:R-:W-:-:S04]  /*7aa0*/  HFMA2 R3, -RZ, RZ, 0, 0 ;  /* 0x00000000ff037431 */ /* 0x000fc800000001ff */
[----:B------:R-:W-:Y:S05]  /*7ab0*/  RET.REL.NODEC R2 `(_ZN7cutlass13device_kernelINS_4gemm6kernel13GemmUniversalIN4cute5tupleIJiiiiEEENS1_10collective13CollectiveMmaINS1_35MainloopSm100TmaUmmaWarpSpecializedILi5ELi2ELi4ENS5_IJNS4_1CILi1EEESB_SB_EEEEENS5_IJNSA_ILi64EEESE_SE_EEEfNS5_IJlSB_lEEEfSG_NS4_8TiledMMAINS4_8MMA_AtomIJNS4_17SM100_MMA_TF32_SSINS_10tfloat32_tESK_fLi64ELi64ELNS4_4UMMA5MajorE0ELSM_0ELNSL_7ScaleInE0ELSN_0EEEEEENS4_6LayoutISC_NS5_IJNSA_ILi0EEESR_SR_EEEEENS5_IJNS4_10UnderscoreESU_SU_EEEEENS4_13SM90_TMA_LOADENS4_14ComposedLayoutINS4_7SwizzleILi3ELi4ELi3EEENS4_18smem_ptr_flag_bitsILi32EEENSQ_INS5_IJNSA_ILi8EEENSA_ILi32EEEEEENS5_IJS14_SB_EEEEEEEvNS4_8identityESX_S18_vS19_EENS_8epilogue10collective18CollectiveEpilogueINS1B_23Sm100TmaWarpSpecializedILi3ELi2ELi16ELb1ELb0EEEJSF_NS5_IJNSQ_ISE_SB_EENSQ_IS14_SB_EEEEEfSG_fSG_NS1B_6fusion15FusionCallbacksIS1F_NS1J_17LinearCombinationIffffLNS_15FloatRoundStyleE2EEESF_S1I_JEEENS4_5SM1004TMEM4LOAD26SM100_TMEM_LOAD_16dp128b8xESX_S18_NS4_17SM75_U32x4_LDSM_NENS4_14SM90_TMA_STOREES18_NS4_17SM90_U32x4_STSM_NENS4_39AutoVectorizingCopyWithAssumedAlignmentILi128EEEEEEvvEEEEvNT_6ParamsE) ;  /* 0xffffff8402507950 */ /* 0x000fea0003c3ffff */
.L_x_156:
[----:B------:R-:W-:-:S00]  /*7ac0*/  BRA `(.L_x_156) ;  /* 0xfffffffc00fc7947 */ /* 0x000fc0000383ffff */
[----:B------:R-:W-:-:S00]  /*7ad0*/  NOP ;  /* 0x0000000000007918 */ /* 0x000fc00000000000 */
        /* <DEDUP_REMOVED lines=10> */
.L_x_157:


//--------------------- .nv.global.init           --------------------------
	.section	.nv.global.init,"aw",@progbits
.nv.global.init:
	.type		$str$27,@object
	.size		$str$27,($str$28 - $str$27)
$str$27:
        /*0000*/ 	.byte	0x28, 0x61, 0x64, 0x64, 0x72, 0x65, 0x73, 0x73, 0x20, 0x26, 0x20, 0x6d, 0x61, 0x73, 0x6b, 0x29
        /*0010*/ 	.byte	0x20, 0x3d, 0x3d, 0x20, 0x30, 0x00
	.type		$str$28,@object
	.size		$str$28,($str$26 - $str$28)
$str$28:
        /*0016*/ 	.byte	0x2f, 0x74, 0x6d, 0x70, 0x2f, 0x63, 0x75, 0x74, 0x6c, 0x61, 0x73, 0x73, 0x5f, 0x73, 0x77, 0x65
        /*0026*/ 	.byte	0x65, 0x70, 0x5f, 0x73, 0x72, 0x63, 0x2f, 0x69, 0x6e, 0x63, 0x6c, 0x75, 0x64, 0x65, 0x2f, 0x63
        /*0036*/ 	.byte	0x75, 0x74, 0x65, 0x2f, 0x70, 0x6f, 0x69, 0x6e, 0x74, 0x65, 0x72, 0x5f, 0x66, 0x6c, 0x61, 0x67
        /*0046*/ 	.byte	0x67, 0x65, 0x64, 0x2e, 0x68, 0x70, 0x70, 0x00
	.type		$str$26,@object
	.size		$str$26,($str$25 - $str$26)
$str$26:
        /*004e*/ 	.byte	0x2f, 0x74, 0x6d, 0x70, 0x2f, 0x63, 0x75, 0x74, 0x6c, 0x61, 0x73, 0x73, 0x5f, 0x73, 0x77, 0x65
        /*005e*/ 	.byte	0x65, 0x70, 0x5f, 0x73, 0x72, 0x63, 0x2f, 0x69, 0x6e, 0x63, 0x6c, 0x75, 0x64, 0x65, 0x2f, 0x63
        /*006e*/ 	.byte	0x75, 0x74, 0x65, 0x2f, 0x61, 0x74, 0x6f, 0x6d, 0x2f, 0x63, 0x6f, 0x70, 0x79, 0x5f, 0x74, 0x72
        /*007e*/ 	.byte	0x61, 0x69, 0x74, 0x73, 0x5f, 0x73, 0x6d, 0x31, 0x30, 0x30, 0x2e, 0x68, 0x70, 0x70, 0x00
	.type		$str$25,@object
	.size		$str$25,(__unnamed_1 - $str$25)
$str$25:
        /*008d*/ 	.byte	0x28, 0x28, 0x75, 0x69, 0x6e, 0x74, 0x33, 0x32, 0x5f, 0x74, 0x28, 0x74, 0x68, 0x72, 0x65, 0x61
        /*009d*/ 	.byte	0x64, 0x49, 0x64, 0x78, 0x2e, 0x78, 0x29, 0x20, 0x2f, 0x20, 0x33, 0x32, 0x29, 0x20, 0x25, 0x20
        /*00ad*/ 	.byte	0x34, 0x29, 0x20, 0x3d, 0x3d, 0x20, 0x28, 0x28, 0x28, 0x74, 0x6d, 0x65, 0x6d, 0x5f, 0x61, 0x64
        /*00bd*/ 	.byte	0x64, 0x72, 0x20, 0x3e, 0x3e, 0x20, 0x31, 0x36, 0x29, 0x20, 0x2f, 0x20, 0x33, 0x32, 0x29, 0x20
        /*00cd*/ 	.byte	0x25, 0x20, 0x34, 0x29, 0x00
	.type		__unnamed_1,@object
	.size		__unnamed_1,(__unnamed_2 - __unnamed_1)
__unnamed_1:
        /*00d2*/ 	.byte	0x61, 0x75, 0x74, 0x6f, 0x20, 0x63, 0x75, 0x74, 0x65, 0x3a, 0x3a, 0x61, 0x73, 0x5f, 0x70, 0x6f
        /* <DEDUP_REMOVED lines=23> */
        /*0252*/ 	.byte	0x3c, 0x32, 0x30, 0x34, 0x38, 0x3e, 0x3e, 0x3e, 0x3e, 0x5d, 0x00
	.type		__unnamed_2,@object
	.size		__unnamed_2,(.L_2 - __unnamed_2)
__unnamed_2:
        /* <DEDUP_REMOVED lines=45> */
        /*052d*/ 	.byte	0x3e, 0x3e, 0x3e, 0x5d, 0x00
.L_2:


//--------------------- .nv.shared._ZN7cutlass13device_kernelINS_4gemm6kernel13GemmUniversalIN4cute5tupleIJiiiiEEENS1_10collective13CollectiveMmaINS1_35MainloopSm100TmaUmmaWarpSpecializedILi5ELi2ELi4ENS5_IJNS4_1CILi1EEESB_SB_EEEEENS5_IJNSA_ILi64EEESE_SE_EEEfNS5_IJlSB_lEEEfSG_NS4_8TiledMMAINS4_8MMA_AtomIJNS4_17SM100_MMA_TF32_SSINS_10tfloat32_tESK_fLi64ELi64ELNS4_4UMMA5MajorE0ELSM_0ELNSL_7ScaleInE0ELSN_0EEEEEENS4_6LayoutISC_NS5_IJNSA_ILi0EEESR_SR_EEEEENS5_IJNS4_10UnderscoreESU_SU_EEEEENS4_13SM90_TMA_LOADENS4_14ComposedLayoutINS4_7SwizzleILi3ELi4ELi3EEENS4_18smem_ptr_flag_bitsILi32EEENSQ_INS5_IJNSA_ILi8EEENSA_ILi32EEEEEENS5_IJS14_SB_EEEEEEEvNS4_8identityESX_S18_vS19_EENS_8epilogue10collective18CollectiveEpilogueINS1B_23Sm100TmaWarpSpecializedILi3ELi2ELi16ELb1ELb0EEEJSF_NS5_IJNSQ_ISE_SB_EENSQ_IS14_SB_EEEEEfSG_fSG_NS1B_6fusion15FusionCallbacksIS1F_NS1J_17LinearCombinationIffffLNS_15FloatRoundStyleE2EEESF_S1I_JEEENS4_5SM1004TMEM4LOAD26SM100_TMEM_LOAD_16dp128b8xESX_S18_NS4_17SM75_U32x4_LDSM_NENS4_14SM90_TMA_STOREES18_NS4_17SM90_U32x4_STSM_NENS4_39AutoVectorizingCopyWithAssumedAlignmentILi128EEEEEEvvEEEEvNT_6ParamsE --------------------------
	.section	.nv.shared._ZN7cutlass13device_kernelINS_4gemm6kernel13GemmUniversalIN4cute5tupleIJiiiiEEENS1_10collective13CollectiveMmaINS1_35MainloopSm100TmaUmmaWarpSpecializedILi5ELi2ELi4ENS5_IJNS4_1CILi1EEESB_SB_EEEEENS5_IJNSA_ILi64EEESE_SE_EEEfNS5_IJlSB_lEEEfSG_NS4_8TiledMMAINS4_8MMA_AtomIJNS4_17SM100_MMA_TF32_SSINS_10tfloat32_tESK_fLi64ELi64ELNS4_4UMMA5MajorE0ELSM_0ELNSL_7ScaleInE0ELSN_0EEEEEENS4_6LayoutISC_NS5_IJNSA_ILi0EEESR_SR_EEEEENS5_IJNS4_10UnderscoreESU_SU_EEEEENS4_13SM90_TMA_LOADENS4_14ComposedLayoutINS4_7SwizzleILi3ELi4ELi3EEENS4_18smem_ptr_flag_bitsILi32EEENSQ_INS5_IJNSA_ILi8EEENSA_ILi32EEEEEENS5_IJS14_SB_EEEEEEEvNS4_8identityESX_S18_vS19_EENS_8epilogue10collective18CollectiveEpilogueINS1B_23Sm100TmaWarpSpecializedILi3ELi2ELi16ELb1ELb0EEEJSF_NS5_IJNSQ_ISE_SB_EENSQ_IS14_SB_EEEEEfSG_fSG_NS1B_6fusion15FusionCallbacksIS1F_NS1J_17LinearCombinationIffffLNS_15FloatRoundStyleE2EEESF_S1I_JEEENS4_5SM1004TMEM4LOAD26SM100_TMEM_LOAD_16dp128b8xESX_S18_NS4_17SM75_U32x4_LDSM_NENS4_14SM90_TMA_STOREES18_NS4_17SM90_U32x4_STSM_NENS4_39AutoVectorizingCopyWithAssumedAlignmentILi128EEEEEEvvEEEEvNT_6ParamsE,"aw",@nobits
	.sectionflags	@""
	.align	16
	.zero		1024


//--------------------- .nv.shared.reserved.0     --------------------------
	.section	.nv.shared.reserved.0,"aw",@nobits
	.weak		__nv_reservedSMEM_offset_0_alias
	.size		__nv_reservedSMEM_offset_0_alias, 0, 64
	.other		__nv_reservedSMEM_offset_0_alias,@"STO_CUDA_RESERVED_SHARED STV_DEFAULT"
__nv_reservedSMEM_offset_0_alias:
	.zero		0
.nv.shared.reserved.0:
	.zero		64
	.weak		__nv_reservedSMEM_tcgen05_partition
	.type		__nv_reservedSMEM_tcgen05_partition,@object
	.size		__nv_reservedSMEM_tcgen05_partition,(.L_0 - __nv_reservedSMEM_tcgen05_partition)
__nv_reservedSMEM_tcgen05_partition:
	.zero		32
.L_0:


//--------------------- .nv.global                --------------------------
	.section	.nv.global,"aw",@nobits
.nv.global:
	.type		_ZN40_INTERNAL_82168977_4_k_cu_fcf84e96_267064cute1_E,@object
	.size		_ZN40_INTERNAL_82168977_4_k_cu_fcf84e96_267064cute1_E,(_ZN40_INTERNAL_82168977_4_k_cu_fcf84e96_267064cuda3std3__45__cpo6cbeginE - _ZN40_INTERNAL_82168977_4_k_cu_fcf84e96_267064cute1_E)
_ZN40_INTERNAL_82168977_4_k_cu_fcf84e96_267064cute1_E:
	.zero		1
	.type		_ZN40_INTERNAL_82168977_4_k_cu_fcf84e96_267064cuda3std3__45__cpo6cbeginE,@object
	.size		_ZN40_INTERNAL_82168977_4_k_cu_fcf84e96_267064cuda3std3__45__cpo6cbeginE,(_ZN40_INTERNAL_82168977_4_k_cu_fcf84e96_267064cuda3std3__48in_placeE - _ZN40_INTERNAL_82168977_4_k_cu_fcf84e96_267064cuda3std3__45__cpo6cbeginE)
_ZN40_INTERNAL_82168977_4_k_cu_fcf84e96_267064cuda3std3__45__cpo6cbeginE:
	.zero		1
	.type		_ZN40_INTERNAL_82168977_4_k_cu_fcf84e96_267064cuda3std3__48in_placeE,@object
	.size		_ZN40_INTERNAL_82168977_4_k_cu_fcf84e96_267064cuda3std3__48in_placeE,(_ZN40_INTERNAL_82168977_4_k_cu_fcf84e96_267064cuda3std6ranges3__45__cpo9iter_moveE - _ZN40_INTERNAL_82168977_4_k_cu_fcf84e96_267064cuda3std3__48in_placeE)
_ZN40_INTERNAL_82168977_4_k_cu_fcf84e96_267064cuda3std3__48in_placeE:
	.zero		1
	.type		_ZN40_INTERNAL_82168977_4_k_cu_fcf84e96_267064cuda3std6ranges3__45__cpo9iter_moveE,@object
	.size		_ZN40_INTERNAL_82168977_4_k_cu_fcf84e96_267064cuda3std6ranges3__45__cpo9iter_moveE,(_ZN40_INTERNAL_82168977_4_k_cu_fcf84e96_267064cuda3std3__45__cpo5beginE - _ZN40_INTERNAL_82168977_4_k_cu_fcf84e96_267064cuda3std6ranges3__45__cpo9iter_moveE)
_ZN40_INTERNAL_82168977_4_k_cu_fcf84e96_267064cuda3std6ranges3__45__cpo9iter_moveE:
	.zero		1
	.type		_ZN40_INTERNAL_82168977_4_k_cu_fcf84e96_267064cuda3std3__45__cpo5beginE,@object
	.size		_ZN40_INTERNAL_82168977_4_k_cu_fcf84e96_267064cuda3std3__45__cpo5beginE,(_ZN40_INTERNAL_82168977_4_k_cu_fcf84e96_267064cuda3std3__442_GLOBAL__N__82168977_4_k_cu_fcf84e96_267066ignoreE - _ZN40_INTERNAL_82168977_4_k_cu_fcf84e96_267064cuda3std3__45__cpo5beginE)
_ZN40_INTERNAL_82168977_4_k_cu_fcf84e96_267064cuda3std3__45__cpo5beginE:
	.zero		1
	.type		_ZN40_INTERNAL_82168977_4_k_cu_fcf84e96_267064cuda3std3__442_GLOBAL__N__82168977_4_k_cu_fcf84e96_267066ignoreE,@object
	.size		_ZN40_INTERNAL_82168977_4_k_cu_fcf84e96_267064cuda3std3__442_GLOBAL__N__82168977_4_k_cu_fcf84e96_267066ignoreE,(_ZN40_INTERNAL_82168977_4_k_cu_fcf84e96_267064cute7productE - _ZN40_INTERNAL_82168977_4_k_cu_fcf84e96_267064cuda3std3__442_GLOBAL__N__82168977_4_k_cu_fcf84e96_267066ignoreE)
_ZN40_INTERNAL_82168977_4_k_cu_fcf84e96_267064cuda3std3__442_GLOBAL__N__82168977_4_k_cu_fcf84e96_267066ignoreE:
	.zero		1
	.type		_ZN40_INTERNAL_82168977_4_k_cu_fcf84e96_267064cute7productE,@object
	.size		_ZN40_INTERNAL_82168977_4_k_cu_fcf84e96_267064cute7productE,(_ZN40_INTERNAL_82168977_4_k_cu_fcf84e96_267064cuda3std3__45__cpo3endE - _ZN40_INTERNAL_82168977_4_k_cu_fcf84e96_267064cute7productE)
_ZN40_INTERNAL_82168977_4_k_cu_fcf84e96_267064cute7productE:
	.zero		1
	.type		_ZN40_INTERNAL_82168977_4_k_cu_fcf84e96_267064cuda3std3__45__cpo3endE,@object
	.size		_ZN40_INTERNAL_82168977_4_k_cu_fcf84e96_267064cuda3std3__45__cpo3endE,(_ZN40_INTERNAL_82168977_4_k_cu_fcf84e96_267064cuda3std3__419piecewise_constructE - _ZN40_INTERNAL_82168977_4_k_cu_fcf84e96_267064cuda3std3__45__cpo3endE)
_ZN40_INTERNAL_82168977_4_k_cu_fcf84e96_267064cuda3std3__45__cpo3endE:
	.zero		1
	.type		_ZN40_INTERNAL_82168977_4_k_cu_fcf84e96_267064cuda3std3__419piecewise_constructE,@object
	.size		_ZN40_INTERNAL_82168977_4_k_cu_fcf84e96_267064cuda3std3__419piecewise_constructE,(_ZN40_INTERNAL_82168977_4_k_cu_fcf84e96_267064cuda3std3__45__cpo4cendE - _ZN40_INTERNAL_82168977_4_k_cu_fcf84e96_267064cuda3std3__419piecewise_constructE)
_ZN40_INTERNAL_82168977_4_k_cu_fcf84e96_267064cuda3std3__419piecewise_constructE:
	.zero		1
	.type		_ZN40_INTERNAL_82168977_4_k_cu_fcf84e96_267064cuda3std3__45__cpo4cendE,@object
	.size		_ZN40_INTERNAL_82168977_4_k_cu_fcf84e96_267064cuda3std3__45__cpo4cendE,(_ZN40_INTERNAL_82168977_4_k_cu_fcf84e96_267064cuda3std6ranges3__45__cpo4swapE - _ZN40_INTERNAL_82168977_4_k_cu_fcf84e96_267064cuda3std3__45__cpo4cendE)
_ZN40_INTERNAL_82168977_4_k_cu_fcf84e96_267064cuda3std3__45__cpo4cendE:
	.zero		1
	.type		_ZN40_INTERNAL_82168977_4_k_cu_fcf84e96_267064cuda3std6ranges3__45__cpo4swapE,@object
	.size		_ZN40_INTERNAL_82168977_4_k_cu_fcf84e96_267064cuda3std6ranges3__45__cpo4swapE,(.L_10 - _ZN40_INTERNAL_82168977_4_k_cu_fcf84e96_267064cuda3std6ranges3__45__cpo4swapE)
_ZN40_INTERNAL_82168977_4_k_cu_fcf84e96_267064cuda3std6ranges3__45__cpo4swapE:
	.zero		1
.L_10:


//--------------------- .nv.constant0._ZN7cutlass13device_kernelINS_4gemm6kernel13GemmUniversalIN4cute5tupleIJiiiiEEENS1_10collective13CollectiveMmaINS1_35MainloopSm100TmaUmmaWarpSpecializedILi5ELi2ELi4ENS5_IJNS4_1CILi1EEESB_SB_EEEEENS5_IJNSA_ILi64EEESE_SE_EEEfNS5_IJlSB_lEEEfSG_NS4_8TiledMMAINS4_8MMA_AtomIJNS4_17SM100_MMA_TF32_SSINS_10tfloat32_tESK_fLi64ELi64ELNS4_4UMMA5MajorE0ELSM_0ELNSL_7ScaleInE0ELSN_0EEEEEENS4_6LayoutISC_NS5_IJNSA_ILi0EEESR_SR_EEEEENS5_IJNS4_10UnderscoreESU_SU_EEEEENS4_13SM90_TMA_LOADENS4_14ComposedLayoutINS4_7SwizzleILi3ELi4ELi3EEENS4_18smem_ptr_flag_bitsILi32EEENSQ_INS5_IJNSA_ILi8EEENSA_ILi32EEEEEENS5_IJS14_SB_EEEEEEEvNS4_8identityESX_S18_vS19_EENS_8epilogue10collective18CollectiveEpilogueINS1B_23Sm100TmaWarpSpecializedILi3ELi2ELi16ELb1ELb0EEEJSF_NS5_IJNSQ_ISE_SB_EENSQ_IS14_SB_EEEEEfSG_fSG_NS1B_6fusion15FusionCallbacksIS1F_NS1J_17LinearCombinationIffffLNS_15FloatRoundStyleE2EEESF_S1I_JEEENS4_5SM1004TMEM4LOAD26SM100_TMEM_LOAD_16dp128b8xESX_S18_NS4_17SM75_U32x4_LDSM_NENS4_14SM90_TMA_STOREES18_NS4_17SM90_U32x4_STSM_NENS4_39AutoVectorizingCopyWithAssumedAlignmentILi128EEEEEEvvEEEEvNT_6ParamsE --------------------------
	.section	.nv.constant0._ZN7cutlass13device_kernelINS_4gemm6kernel13GemmUniversalIN4cute5tupleIJiiiiEEENS1_10collective13CollectiveMmaINS1_35MainloopSm100TmaUmmaWarpSpecializedILi5ELi2ELi4ENS5_IJNS4_1CILi1EEESB_SB_EEEEENS5_IJNSA_ILi64EEESE_SE_EEEfNS5_IJlSB_lEEEfSG_NS4_8TiledMMAINS4_8MMA_AtomIJNS4_17SM100_MMA_TF32_SSINS_10tfloat32_tESK_fLi64ELi64ELNS4_4UMMA5MajorE0ELSM_0ELNSL_7ScaleInE0ELSN_0EEEEEENS4_6LayoutISC_NS5_IJNSA_ILi0EEESR_SR_EEEEENS5_IJNS4_10UnderscoreESU_SU_EEEEENS4_13SM90_TMA_LOADENS4_14ComposedLayoutINS4_7SwizzleILi3ELi4ELi3EEENS4_18smem_ptr_flag_bitsILi32EEENSQ_INS5_IJNSA_ILi8EEENSA_ILi32EEEEEENS5_IJS14_SB_EEEEEEEvNS4_8identityESX_S18_vS19_EENS_8epilogue10collective18CollectiveEpilogueINS1B_23Sm100TmaWarpSpecializedILi3ELi2ELi16ELb1ELb0EEEJSF_NS5_IJNSQ_ISE_SB_EENSQ_IS14_SB_EEEEEfSG_fSG_NS1B_6fusion15FusionCallbacksIS1F_NS1J_17LinearCombinationIffffLNS_15FloatRoundStyleE2EEESF_S1I_JEEENS4_5SM1004TMEM4LOAD26SM100_TMEM_LOAD_16dp128b8xESX_S18_NS4_17SM75_U32x4_LDSM_NENS4_14SM90_TMA_STOREES18_NS4_17SM90_U32x4_STSM_NENS4_39AutoVectorizingCopyWithAssumedAlignmentILi128EEEEEEvvEEEEvNT_6ParamsE,"a",@progbits
	.sectionflags	@""
	.align	4
.nv.constant0._ZN7cutlass13device_kernelINS_4gemm6kernel13GemmUniversalIN4cute5tupleIJiiiiEEENS1_10collective13CollectiveMmaINS1_35MainloopSm100TmaUmmaWarpSpecializedILi5ELi2ELi4ENS5_IJNS4_1CILi1EEESB_SB_EEEEENS5_IJNSA_ILi64EEESE_SE_EEEfNS5_IJlSB_lEEEfSG_NS4_8TiledMMAINS4_8MMA_AtomIJNS4_17SM100_MMA_TF32_SSINS_10tfloat32_tESK_fLi64ELi64ELNS4_4UMMA5MajorE0ELSM_0ELNSL_7ScaleInE0ELSN_0EEEEEENS4_6LayoutISC_NS5_IJNSA_ILi0EEESR_SR_EEEEENS5_IJNS4_10UnderscoreESU_SU_EEEEENS4_13SM90_TMA_LOADENS4_14ComposedLayoutINS4_7SwizzleILi3ELi4ELi3EEENS4_18smem_ptr_flag_bitsILi32EEENSQ_INS5_IJNSA_ILi8EEENSA_ILi32EEEEEENS5_IJS14_SB_EEEEEEEvNS4_8identityESX_S18_vS19_EENS_8epilogue10collective18CollectiveEpilogueINS1B_23Sm100TmaWarpSpecializedILi3ELi2ELi16ELb1ELb0EEEJSF_NS5_IJNSQ_ISE_SB_EENSQ_IS14_SB_EEEEEfSG_fSG_NS1B_6fusion15FusionCallbacksIS1F_NS1J_17LinearCombinationIffffLNS_15FloatRoundStyleE2EEESF_S1I_JEEENS4_5SM1004TMEM4LOAD26SM100_TMEM_LOAD_16dp128b8xESX_S18_NS4_17SM75_U32x4_LDSM_NENS4_14SM90_TMA_STOREES18_NS4_17SM90_U32x4_STSM_NENS4_39AutoVectorizingCopyWithAssumedAlignmentILi128EEEEEEvvEEEEvNT_6ParamsE:
	.zero		2944


//--------------------- SYMBOLS --------------------------

	.type		.nv.reservedSmem.offset0,@object
	.size		.nv.reservedSmem.offset0,0x4
	.type		.nv.reservedSmem.cap,@object
	.size		.nv.reservedSmem.cap,0x4
	.type		__assertfail,@function
